	.target	sm_100a

	.elftype	@"ET_EXEC"


//--------------------- .note.nv.tkinfo           --------------------------
	.section	.note.nv.tkinfo,"",@"SHT_NOTE"
	.sectionflags	@"SHF_NOTE_NV_TKINFO"
	.tkinfo
        /*0018*/ 	.word	0x00000002
        /*0030*/ 	.string	""
        /*0030*/ 	.string	"ptxas"
        /*0030*/ 	.string	"Cuda compilation tools, release 13.0, V13.0.88"
        /*0030*/ 	.string	"Build cuda_13.0.r13.0/compiler.36424714_0"
        /*0030*/ 	.string	"-arch sm_100a -m 64 "



//--------------------- .note.nv.cuinfo           --------------------------
	.section	.note.nv.cuinfo,"",@"SHT_NOTE"
	.sectionflags	@"SHF_NOTE_NV_CUINFO"
        /*0018*/ 	.short	0x0002
        /*001a*/ 	.short	0x0064
        /*001c*/ 	.short	0x0082
	.zero		2


//--------------------- .nv.info                  --------------------------
	.section	.nv.info,"",@"SHT_CUDA_INFO"
	.align	4


	//----- nvinfo : EIATTR_REGCOUNT
	.align		4
        /*0000*/ 	.byte	0x04, 0x2f
        /*0002*/ 	.short	(.L_19 - .L_18)
	.align		4
.L_18:
        /*0004*/ 	.word	index@(_ZN7cutlass13device_kernelINS_4gemm6kernel13GemmUniversalIN4cute5tupleIJiiiiEEENS1_10collective13CollectiveMmaINS1_35MainloopSm100TmaUmmaWarpSpecializedILi42ELi2ELi4ENS5_IJNS4_1CILi1EEESB_SB_EEEEENS5_IJNSA_ILi64EEENSA_ILi96EEENSA_ILi16EEEEEENS_10bfloat16_tENS5_IJlSB_lEEESI_SJ_NS4_8TiledMMAINS4_8MMA_AtomIJNS4_20SM100_MMA_F16BF16_SSISI_SI_fLi64ELi96ELNS4_4UMMA5MajorE0ELSO_0ELNSN_7ScaleInE0ELSP_0EEEEEENS4_6LayoutISC_NS5_IJNSA_ILi0EEEST_ST_EEEEENS5_IJNS4_10UnderscoreESW_SW_EEEEENS4_13SM90_TMA_LOADENS4_14ComposedLayoutINS4_7SwizzleILi1ELi4ELi3EEENS4_18smem_ptr_flag_bitsILi16EEENSS_INS5_IJNSA_ILi8EEESG_EEENS5_IJSG_SB_EEEEEEEvNS4_8identityESZ_S19_vS1A_EENS_8epilogue10collective18CollectiveEpilogueINS1C_23Sm100TmaWarpSpecializedILi3ELi2ELi16ELb1ELb0EEEJSH_NS5_IJNSS_ISE_SB_EENSS_INSA_ILi32EEESB_EEEEESI_SJ_SI_SJ_NS1C_6fusion15FusionCallbacksIS1G_NS1L_17LinearCombinationISI_fSI_fLNS_15FloatRoundStyleE2EEESH_S1K_JEEENS4_5SM1004TMEM4LOAD26SM100_TMEM_LOAD_16dp256b4xESZ_NS10_INS11_ILi2ELi4ELi3EEES14_NSS_INS5_IJS15_S1I_EEENS5_IJS1I_SB_EEEEEEENS4_17SM75_U32x4_LDSM_NENS4_14SM90_TMA_STOREES1Z_NS4_17SM90_U32x4_STSM_NENS4_39AutoVectorizingCopyWithAssumedAlignmentILi128EEEEEEvvEEEEvNT_6ParamsE)
        /*0008*/ 	.word	0x00000058


	//----- nvinfo : EIATTR_FRAME_SIZE
	.align		4
.L_19:
        /*000c*/ 	.byte	0x04, 0x11
        /*000e*/ 	.short	(.L_21 - .L_20)
	.align		4
.L_20:
        /*0010*/ 	.word	index@($__internal_2_$__cuda_sm10x_tcgen05_guardrail_trap_unallocated_columns_being_dealloced)
        /*0014*/ 	.word	0x00000000


	//----- nvinfo : EIATTR_FRAME_SIZE
	.align		4
.L_21:
        /*0018*/ 	.byte	0x04, 0x11
        /*001a*/ 	.short	(.L_23 - .L_22)
	.align		4
.L_22:
        /*001c*/ 	.word	index@($__internal_1_$__cuda_sm10x_tcgen05_guardrail_trap_phase_invalid_during_alloc)
        /*0020*/ 	.word	0x00000000


	//----- nvinfo : EIATTR_FRAME_SIZE
	.align		4
.L_23:
        /*0024*/ 	.byte	0x04, 0x11
        /*0026*/ 	.short	(.L_25 - .L_24)
	.align		4
.L_24:
        /*0028*/ 	.word	index@($__internal_0_$__cuda_sm10x_tcgen05_guardrail_trap_col_being_dealloced_not_returned_by_alloc)
        /*002c*/ 	.word	0x00000000


	//----- nvinfo : EIATTR_FRAME_SIZE
	.align		4
.L_25:
        /*0030*/ 	.byte	0x04, 0x11
        /*0032*/ 	.short	(.L_27 - .L_26)
	.align		4
.L_26:
        /*0034*/ 	.word	index@(_ZN7cutlass13device_kernelINS_4gemm6kernel13GemmUniversalIN4cute5tupleIJiiiiEEENS1_10collective13CollectiveMmaINS1_35MainloopSm100TmaUmmaWarpSpecializedILi42ELi2ELi4ENS5_IJNS4_1CILi1EEESB_SB_EEEEENS5_IJNSA_ILi64EEENSA_ILi96EEENSA_ILi16EEEEEENS_10bfloat16_tENS5_IJlSB_lEEESI_SJ_NS4_8TiledMMAINS4_8MMA_AtomIJNS4_20SM100_MMA_F16BF16_SSISI_SI_fLi64ELi96ELNS4_4UMMA5MajorE0ELSO_0ELNSN_7ScaleInE0ELSP_0EEEEEENS4_6LayoutISC_NS5_IJNSA_ILi0EEEST_ST_EEEEENS5_IJNS4_10UnderscoreESW_SW_EEEEENS4_13SM90_TMA_LOADENS4_14ComposedLayoutINS4_7SwizzleILi1ELi4ELi3EEENS4_18smem_ptr_flag_bitsILi16EEENSS_INS5_IJNSA_ILi8EEESG_EEENS5_IJSG_SB_EEEEEEEvNS4_8identityESZ_S19_vS1A_EENS_8epilogue10collective18CollectiveEpilogueINS1C_23Sm100TmaWarpSpecializedILi3ELi2ELi16ELb1ELb0EEEJSH_NS5_IJNSS_ISE_SB_EENSS_INSA_ILi32EEESB_EEEEESI_SJ_SI_SJ_NS1C_6fusion15FusionCallbacksIS1G_NS1L_17LinearCombinationISI_fSI_fLNS_15FloatRoundStyleE2EEESH_S1K_JEEENS4_5SM1004TMEM4LOAD26SM100_TMEM_LOAD_16dp256b4xESZ_NS10_INS11_ILi2ELi4ELi3EEES14_NSS_INS5_IJS15_S1I_EEENS5_IJS1I_SB_EEEEEEENS4_17SM75_U32x4_LDSM_NENS4_14SM90_TMA_STOREES1Z_NS4_17SM90_U32x4_STSM_NENS4_39AutoVectorizingCopyWithAssumedAlignmentILi128EEEEEEvvEEEEvNT_6ParamsE)
        /*0038*/ 	.word	0x00000000


	//----- nvinfo : EIATTR_MIN_STACK_SIZE
	.align		4
.L_27:
        /*003c*/ 	.byte	0x04, 0x12
        /*003e*/ 	.short	(.L_29 - .L_28)
	.align		4
.L_28:
        /*0040*/ 	.word	index@(_ZN7cutlass13device_kernelINS_4gemm6kernel13GemmUniversalIN4cute5tupleIJiiiiEEENS1_10collective13CollectiveMmaINS1_35MainloopSm100TmaUmmaWarpSpecializedILi42ELi2ELi4ENS5_IJNS4_1CILi1EEESB_SB_EEEEENS5_IJNSA_ILi64EEENSA_ILi96EEENSA_ILi16EEEEEENS_10bfloat16_tENS5_IJlSB_lEEESI_SJ_NS4_8TiledMMAINS4_8MMA_AtomIJNS4_20SM100_MMA_F16BF16_SSISI_SI_fLi64ELi96ELNS4_4UMMA5MajorE0ELSO_0ELNSN_7ScaleInE0ELSP_0EEEEEENS4_6LayoutISC_NS5_IJNSA_ILi0EEEST_ST_EEEEENS5_IJNS4_10UnderscoreESW_SW_EEEEENS4_13SM90_TMA_LOADENS4_14ComposedLayoutINS4_7SwizzleILi1ELi4ELi3EEENS4_18smem_ptr_flag_bitsILi16EEENSS_INS5_IJNSA_ILi8EEESG_EEENS5_IJSG_SB_EEEEEEEvNS4_8identityESZ_S19_vS1A_EENS_8epilogue10collective18CollectiveEpilogueINS1C_23Sm100TmaWarpSpecializedILi3ELi2ELi16ELb1ELb0EEEJSH_NS5_IJNSS_ISE_SB_EENSS_INSA_ILi32EEESB_EEEEESI_SJ_SI_SJ_NS1C_6fusion15FusionCallbacksIS1G_NS1L_17LinearCombinationISI_fSI_fLNS_15FloatRoundStyleE2EEESH_S1K_JEEENS4_5SM1004TMEM4LOAD26SM100_TMEM_LOAD_16dp256b4xESZ_NS10_INS11_ILi2ELi4ELi3EEES14_NSS_INS5_IJS15_S1I_EEENS5_IJS1I_SB_EEEEEEENS4_17SM75_U32x4_LDSM_NENS4_14SM90_TMA_STOREES1Z_NS4_17SM90_U32x4_STSM_NENS4_39AutoVectorizingCopyWithAssumedAlignmentILi128EEEEEEvvEEEEvNT_6ParamsE)
        /*0044*/ 	.word	0x00000000
.L_29:


//--------------------- .nv.compat                --------------------------
	.section	.nv.compat,"",@"SHT_CUDA_COMPAT_INFO"
	.align	4
        /*0000*/ 	.byte	0x02, 0x09, 0x01, 0x00, 0x02, 0x02, 0x02, 0x00, 0x02, 0x05, 0x05, 0x00, 0x03, 0x07, 0x01, 0x01
        /*0010*/ 	.byte	0x02, 0x03, 0x01, 0x00, 0x02, 0x06, 0x01, 0x00, 0x04, 0x0b, 0x08, 0x00, 0x09, 0x00, 0x00, 0x00
        /*0020*/ 	.byte	0x00, 0x00, 0x00, 0x00


//--------------------- .nv.info._ZN7cutlass13device_kernelINS_4gemm6kernel13GemmUniversalIN4cute5tupleIJiiiiEEENS1_10collective13CollectiveMmaINS1_35MainloopSm100TmaUmmaWarpSpecializedILi42ELi2ELi4ENS5_IJNS4_1CILi1EEESB_SB_EEEEENS5_IJNSA_ILi64EEENSA_ILi96EEENSA_ILi16EEEEEENS_10bfloat16_tENS5_IJlSB_lEEESI_SJ_NS4_8TiledMMAINS4_8MMA_AtomIJNS4_20SM100_MMA_F16BF16_SSISI_SI_fLi64ELi96ELNS4_4UMMA5MajorE0ELSO_0ELNSN_7ScaleInE0ELSP_0EEEEEENS4_6LayoutISC_NS5_IJNSA_ILi0EEEST_ST_EEEEENS5_IJNS4_10UnderscoreESW_SW_EEEEENS4_13SM90_TMA_LOADENS4_14ComposedLayoutINS4_7SwizzleILi1ELi4ELi3EEENS4_18smem_ptr_flag_bitsILi16EEENSS_INS5_IJNSA_ILi8EEESG_EEENS5_IJSG_SB_EEEEEEEvNS4_8identityESZ_S19_vS1A_EENS_8epilogue10collective18CollectiveEpilogueINS1C_23Sm100TmaWarpSpecializedILi3ELi2ELi16ELb1ELb0EEEJSH_NS5_IJNSS_ISE_SB_EENSS_INSA_ILi32EEESB_EEEEESI_SJ_SI_SJ_NS1C_6fusion15FusionCallbacksIS1G_NS1L_17LinearCombinationISI_fSI_fLNS_15FloatRoundStyleE2EEESH_S1K_JEEENS4_5SM1004TMEM4LOAD26SM100_TMEM_LOAD_16dp256b4xESZ_NS10_INS11_ILi2ELi4ELi3EEES14_NSS_INS5_IJS15_S1I_EEENS5_IJS1I_SB_EEEEEEENS4_17SM75_U32x4_LDSM_NENS4_14SM90_TMA_STOREES1Z_NS4_17SM90_U32x4_STSM_NENS4_39AutoVectorizingCopyWithAssumedAlignmentILi128EEEEEEvvEEEEvNT_6ParamsE --------------------------
	.section	.nv.info._ZN7cutlass13device_kernelINS_4gemm6kernel13GemmUniversalIN4cute5tupleIJiiiiEEENS1_10collective13CollectiveMmaINS1_35MainloopSm100TmaUmmaWarpSpecializedILi42ELi2ELi4ENS5_IJNS4_1CILi1EEESB_SB_EEEEENS5_IJNSA_ILi64EEENSA_ILi96EEENSA_ILi16EEEEEENS_10bfloat16_tENS5_IJlSB_lEEESI_SJ_NS4_8TiledMMAINS4_8MMA_AtomIJNS4_20SM100_MMA_F16BF16_SSISI_SI_fLi64ELi96ELNS4_4UMMA5MajorE0ELSO_0ELNSN_7ScaleInE0ELSP_0EEEEEENS4_6LayoutISC_NS5_IJNSA_ILi0EEEST_ST_EEEEENS5_IJNS4_10UnderscoreESW_SW_EEEEENS4_13SM90_TMA_LOADENS4_14ComposedLayoutINS4_7SwizzleILi1ELi4ELi3EEENS4_18smem_ptr_flag_bitsILi16EEENSS_INS5_IJNSA_ILi8EEESG_EEENS5_IJSG_SB_EEEEEEEvNS4_8identityESZ_S19_vS1A_EENS_8epilogue10collective18CollectiveEpilogueINS1C_23Sm100TmaWarpSpecializedILi3ELi2ELi16ELb1ELb0EEEJSH_NS5_IJNSS_ISE_SB_EENSS_INSA_ILi32EEESB_EEEEESI_SJ_SI_SJ_NS1C_6fusion15FusionCallbacksIS1G_NS1L_17LinearCombinationISI_fSI_fLNS_15FloatRoundStyleE2EEESH_S1K_JEEENS4_5SM1004TMEM4LOAD26SM100_TMEM_LOAD_16dp256b4xESZ_NS10_INS11_ILi2ELi4ELi3EEES14_NSS_INS5_IJS15_S1I_EEENS5_IJS1I_SB_EEEEEEENS4_17SM75_U32x4_LDSM_NENS4_14SM90_TMA_STOREES1Z_NS4_17SM90_U32x4_STSM_NENS4_39AutoVectorizingCopyWithAssumedAlignmentILi128EEEEEEvvEEEEvNT_6ParamsE,"",@"SHT_CUDA_INFO"
	.sectionflags	@""
	.align	4


	//----- nvinfo : EIATTR_CUDA_API_VERSION
	.align		4
        /*0000*/ 	.byte	0x04, 0x37
        /*0002*/ 	.short	(.L_31 - .L_30)
.L_30:
        /*0004*/ 	.word	0x00000082


	//----- nvinfo : EIATTR_KPARAM_INFO
	.align		4
.L_31:
        /*0008*/ 	.byte	0x04, 0x17
        /*000a*/ 	.short	(.L_33 - .L_32)
.L_32:
        /*000c*/ 	.word	0x00000000
        /*0010*/ 	.short	0x0000
        /*0012*/ 	.short	0x0000
        /*0014*/ 	.byte	0x00, 0xf0, 0x01, 0x20


	//----- nvinfo : EIATTR_AT_ENTRY_FRAGMENTS
	.align		4
.L_33:
        /*0018*/ 	.byte	0x04, 0x4f
        /*001a*/ 	.short	(.L_35 - .L_34)


	//   ....[0]....
.L_34:
        /*001c*/ 	.word	0x00000006


	//----- nvinfo : EIATTR_RESERVED_SMEM_USED
	.align		4
.L_35:
        /*0020*/ 	.byte	0x01, 0x41
	.zero		2


	//----- nvinfo : EIATTR_SPARSE_MMA_MASK
	.align		4
        /*0024*/ 	.byte	0x03, 0x50
        /*0026*/ 	.short	0x0000


	//----- nvinfo : EIATTR_TCGEN05_1CTA_USED
	.align		4
        /*0028*/ 	.byte	0x01, 0x51
	.zero		2


	//----- nvinfo : EIATTR_MAXREG_COUNT
	.align		4
        /*002c*/ 	.byte	0x03, 0x1b
        /*002e*/ 	.short	0x00ff


	//----- nvinfo : EIATTR_NUM_BARRIERS
	.align		4
        /*0030*/ 	.byte	0x02, 0x4c
        /*0032*/ 	.byte	0x07
	.zero		1


	//----- nvinfo : EIATTR_EXTERNS
	.align		4
        /*0034*/ 	.byte	0x04, 0x0f
        /*0036*/ 	.short	(.L_37 - .L_36)


	//   ....[0]....
	.align		4
.L_36:
        /*0038*/ 	.word	index@(__assertfail)


	//----- nvinfo : EIATTR_MERCURY_ISA_VERSION
	.align		4
.L_37:
        /*003c*/ 	.byte	0x03, 0x5f
        /*003e*/ 	.short	0x0101


	//----- nvinfo : EIATTR_INT_WARP_WIDE_INSTR_OFFSETS
	.align		4
        /*0040*/ 	.byte	0x04, 0x31
        /*0042*/ 	.short	(.L_39 - .L_38)


	//   ....[0]....
.L_38:
        /*0044*/ 	.word	0x000022c0


	//   ....[1]....
        /*0048*/ 	.word	0x00005170


	//   ....[2]....
        /*004c*/ 	.word	0x00005190


	//   ....[3]....
        /*0050*/ 	.word	0x000051c0


	//   ....[4]....
        /*0054*/ 	.word	0x00005af0


	//   ....[5]....
        /*0058*/ 	.word	0x00005b60


	//   ....[6]....
        /*005c*/ 	.word	0x00005c60


	//   ....[7]....
        /*0060*/ 	.word	0x00005cf0


	//   ....[8]....
        /*0064*/ 	.word	0x00005ed0


	//   ....[9]....
        /*0068*/ 	.word	0x00006030


	//----- nvinfo : EIATTR_COOP_GROUP_MASK_REGIDS
	.align		4
.L_39:
        /*006c*/ 	.byte	0x04, 0x29
        /*006e*/ 	.short	(.L_41 - .L_40)


	//   ....[0]....
.L_40:
        /*0070*/ 	.word	0xffffffff


	//   ....[1]....
        /*0074*/ 	.word	0xffffffff


	//   ....[2]....
        /*0078*/ 	.word	0xffffffff


	//   ....[3]....
        /*007c*/ 	.word	0xffffffff


	//   ....[4]....
        /*0080*/ 	.word	0xffffffff


	//   ....[5]....
        /*0084*/ 	.word	0xffffffff


	//   ....[6]....
        /*0088*/ 	.word	0xffffffff


	//   ....[7]....
        /*008c*/ 	.word	0xffffffff


	//   ....[8]....
        /*0090*/ 	.word	0xffffffff


	//   ....[9]....
        /*0094*/ 	.word	0xffffffff


	//   ....[10]....
        /*0098*/ 	.word	0xffffffff


	//   ....[11]....
        /*009c*/ 	.word	0xffffffff


	//   ....[12]....
        /*00a0*/ 	.word	0xffffffff


	//----- nvinfo : EIATTR_COOP_GROUP_INSTR_OFFSETS
	.align		4
.L_41:
        /*00a4*/ 	.byte	0x04, 0x28
        /*00a6*/ 	.short	(.L_43 - .L_42)


	//   ....[0]....
.L_42:
        /*00a8*/ 	.word	0x00000090


	//   ....[1]....
        /*00ac*/ 	.word	0x000004d0


	//   ....[2]....
        /*00b0*/ 	.word	0x00000b30


	//   ....[3]....
        /*00b4*/ 	.word	0x00000cb0


	//   ....[4]....
        /*00b8*/ 	.word	0x00000db0


	//   ....[5]....
        /*00bc*/ 	.word	0x00000f20


	//   ....[6]....
        /*00c0*/ 	.word	0x000010c0


	//   ....[7]....
        /*00c4*/ 	.word	0x000021a0


	//   ....[8]....
        /*00c8*/ 	.word	0x000044e0


	//   ....[9]....
        /*00cc*/ 	.word	0x000046f0


	//   ....[10]....
        /*00d0*/ 	.word	0x00004720


	//   ....[11]....
        /*00d4*/ 	.word	0x00005050


	//   ....[12]....
        /*00d8*/ 	.word	0x00005280


	//----- nvinfo : EIATTR_VRC_CTA_INIT_COUNT
	.align		4
.L_43:
        /*00dc*/ 	.byte	0x02, 0x4a
        /*00de*/ 	.byte	0x80
	.zero		1


	//----- nvinfo : EIATTR_SYSCALL_OFFSETS
	.align		4
        /*00e0*/ 	.byte	0x04, 0x46
        /*00e2*/ 	.short	(.L_45 - .L_44)


	//   ....[0]....
.L_44:
        /*00e4*/ 	.word	0x00006ac0


	//   ....[1]....
        /*00e8*/ 	.word	0x00006bb0


	//   ....[2]....
        /*00ec*/ 	.word	0x00007300


	//   ....[3]....
        /*00f0*/ 	.word	0x00007bc0


	//   ....[4]....
        /*00f4*/ 	.word	0x00008460


	//----- nvinfo : EIATTR_MBARRIER_INSTR_OFFSETS
	.align		4
.L_45:
        /*00f8*/ 	.byte	0x04, 0x39
        /*00fa*/ 	.short	(.L_47 - .L_46)


	//   ....[0]....
.L_46:
        /*00fc*/ 	.word	0x000005d0
        /*0100*/ 	.word	0x000000ff
        /*0104*/ 	.word	0x00000000
        /*0108*/ 	.short	0x0100
        /*010a*/ 	.byte	0x05
	.zero		1


	//   ....[1]....
        /*010c*/ 	.word	0x000005e0
        /*0110*/ 	.word	0x000000ff
        /*0114*/ 	.word	0x00000150
        /*0118*/ 	.short	0x0100
        /*011a*/ 	.byte	0x05
	.zero		1


	//   ....[2]....
        /*011c*/ 	.word	0x000005f0
        /*0120*/ 	.word	0x000000ff
        /*0124*/ 	.word	0x00000008
        /*0128*/ 	.short	0x0100
        /*012a*/ 	.byte	0x05
	.zero		1


	//   ....[3]....
        /*012c*/ 	.word	0x00000600
        /*0130*/ 	.word	0x000000ff
        /*0134*/ 	.word	0x00000158
        /*0138*/ 	.short	0x0100
        /*013a*/ 	.byte	0x05
	.zero		1


	//   ....[4]....
        /*013c*/ 	.word	0x00000610
        /*0140*/ 	.word	0x000000ff
        /*0144*/ 	.word	0x00000010
        /*0148*/ 	.short	0x0100
        /*014a*/ 	.byte	0x05
	.zero		1


	//   ....[5]....
        /*014c*/ 	.word	0x00000620
        /*0150*/ 	.word	0x000000ff
        /*0154*/ 	.word	0x00000160
        /*0158*/ 	.short	0x0100
        /*015a*/ 	.byte	0x05
	.zero		1


	//   ....[6]....
        /*015c*/ 	.word	0x00000630
        /*0160*/ 	.word	0x000000ff
        /*0164*/ 	.word	0x00000018
        /*0168*/ 	.short	0x0100
        /*016a*/ 	.byte	0x05
	.zero		1


	//   ....[7]....
        /*016c*/ 	.word	0x00000640
        /*0170*/ 	.word	0x000000ff
        /*0174*/ 	.word	0x00000168
        /*0178*/ 	.short	0x0100
        /*017a*/ 	.byte	0x05
	.zero		1


	//   ....[8]....
        /*017c*/ 	.word	0x00000650
        /*0180*/ 	.word	0x000000ff
        /*0184*/ 	.word	0x00000020
        /*0188*/ 	.short	0x0100
        /*018a*/ 	.byte	0x05
	.zero		1


	//   ....[9]....
        /*018c*/ 	.word	0x00000660
        /*0190*/ 	.word	0x000000ff
        /*0194*/ 	.word	0x00000170
        /*0198*/ 	.short	0x0100
        /*019a*/ 	.byte	0x05
	.zero		1


	//   ....[10]....
        /*019c*/ 	.word	0x00000670
        /*01a0*/ 	.word	0x000000ff
        /*01a4*/ 	.word	0x00000028
        /*01a8*/ 	.short	0x0100
        /*01aa*/ 	.byte	0x05
	.zero		1


	//   ....[11]....
        /*01ac*/ 	.word	0x00000680
        /*01b0*/ 	.word	0x000000ff
        /*01b4*/ 	.word	0x00000178
        /*01b8*/ 	.short	0x0100
        /*01ba*/ 	.byte	0x05
	.zero		1


	//   ....[12]....
        /*01bc*/ 	.word	0x00000690
        /*01c0*/ 	.word	0x000000ff
        /*01c4*/ 	.word	0x00000030
        /*01c8*/ 	.short	0x0100
        /*01ca*/ 	.byte	0x05
	.zero		1


	//   ....[13]....
        /*01cc*/ 	.word	0x000006a0
        /*01d0*/ 	.word	0x000000ff
        /*01d4*/ 	.word	0x00000180
        /*01d8*/ 	.short	0x0100
        /*01da*/ 	.byte	0x05
	.zero		1


	//   ....[14]....
        /*01dc*/ 	.word	0x000006b0
        /*01e0*/ 	.word	0x000000ff
        /*01e4*/ 	.word	0x00000038
        /*01e8*/ 	.short	0x0100
        /*01ea*/ 	.byte	0x05
	.zero		1


	//   ....[15]....
        /*01ec*/ 	.word	0x000006c0
        /*01f0*/ 	.word	0x000000ff
        /*01f4*/ 	.word	0x00000188
        /*01f8*/ 	.short	0x0100
        /*01fa*/ 	.byte	0x05
	.zero		1


	//   ....[16]....
        /*01fc*/ 	.word	0x000006d0
        /*0200*/ 	.word	0x000000ff
        /*0204*/ 	.word	0x00000040
        /*0208*/ 	.short	0x0100
        /*020a*/ 	.byte	0x05
	.zero		1


	//   ....[17]....
        /*020c*/ 	.word	0x000006e0
        /*0210*/ 	.word	0x000000ff
        /*0214*/ 	.word	0x00000190
        /*0218*/ 	.short	0x0100
        /*021a*/ 	.byte	0x05
	.zero		1


	//   ....[18]....
        /*021c*/ 	.word	0x000006f0
        /*0220*/ 	.word	0x000000ff
        /*0224*/ 	.word	0x00000048
        /*0228*/ 	.short	0x0100
        /*022a*/ 	.byte	0x05
	.zero		1


	//   ....[19]....
        /*022c*/ 	.word	0x00000700
        /*0230*/ 	.word	0x000000ff
        /*0234*/ 	.word	0x00000198
        /*0238*/ 	.short	0x0100
        /*023a*/ 	.byte	0x05
	.zero		1


	//   ....[20]....
        /*023c*/ 	.word	0x00000710
        /*0240*/ 	.word	0x000000ff
        /*0244*/ 	.word	0x00000050
        /*0248*/ 	.short	0x0100
        /*024a*/ 	.byte	0x05
	.zero		1


	//   ....[21]....
        /*024c*/ 	.word	0x00000720
        /*0250*/ 	.word	0x000000ff
        /*0254*/ 	.word	0x000001a0
        /*0258*/ 	.short	0x0100
        /*025a*/ 	.byte	0x05
	.zero		1


	//   ....[22]....
        /*025c*/ 	.word	0x00000730
        /*0260*/ 	.word	0x000000ff
        /*0264*/ 	.word	0x00000058
        /*0268*/ 	.short	0x0100
        /*026a*/ 	.byte	0x05
	.zero		1


	//   ....[23]....
        /*026c*/ 	.word	0x00000740
        /*0270*/ 	.word	0x000000ff
        /*0274*/ 	.word	0x000001a8
        /*0278*/ 	.short	0x0100
        /*027a*/ 	.byte	0x05
	.zero		1


	//   ....[24]....
        /*027c*/ 	.word	0x00000750
        /*0280*/ 	.word	0x000000ff
        /*0284*/ 	.word	0x00000060
        /*0288*/ 	.short	0x0100
        /*028a*/ 	.byte	0x05
	.zero		1


	//   ....[25]....
        /*028c*/ 	.word	0x00000760
        /*0290*/ 	.word	0x000000ff
        /*0294*/ 	.word	0x000001b0
        /*0298*/ 	.short	0x0100
        /*029a*/ 	.byte	0x05
	.zero		1


	//   ....[26]....
        /*029c*/ 	.word	0x00000770
        /*02a0*/ 	.word	0x000000ff
        /*02a4*/ 	.word	0x00000068
        /*02a8*/ 	.short	0x0100
        /*02aa*/ 	.byte	0x05
	.zero		1


	//   ....[27]....
        /*02ac*/ 	.word	0x00000780
        /*02b0*/ 	.word	0x000000ff
        /*02b4*/ 	.word	0x000001b8
        /*02b8*/ 	.short	0x0100
        /*02ba*/ 	.byte	0x05
	.zero		1


	//   ....[28]....
        /*02bc*/ 	.word	0x00000790
        /*02c0*/ 	.word	0x000000ff
        /*02c4*/ 	.word	0x00000070
        /*02c8*/ 	.short	0x0100
        /*02ca*/ 	.byte	0x05
	.zero		1


	//   ....[29]....
        /*02cc*/ 	.word	0x000007a0
        /*02d0*/ 	.word	0x000000ff
        /*02d4*/ 	.word	0x000001c0
        /*02d8*/ 	.short	0x0100
        /*02da*/ 	.byte	0x05
	.zero		1


	//   ....[30]....
        /*02dc*/ 	.word	0x000007b0
        /*02e0*/ 	.word	0x000000ff
        /*02e4*/ 	.word	0x00000078
        /*02e8*/ 	.short	0x0100
        /*02ea*/ 	.byte	0x05
	.zero		1


	//   ....[31]....
        /*02ec*/ 	.word	0x000007c0
        /*02f0*/ 	.word	0x000000ff
        /*02f4*/ 	.word	0x000001c8
        /*02f8*/ 	.short	0x0100
        /*02fa*/ 	.byte	0x05
	.zero		1


	//   ....[32]....
        /*02fc*/ 	.word	0x000007d0
        /*0300*/ 	.word	0x000000ff
        /*0304*/ 	.word	0x00000080
        /*0308*/ 	.short	0x0100
        /*030a*/ 	.byte	0x05
	.zero		1


	//   ....[33]....
        /*030c*/ 	.word	0x000007e0
        /*0310*/ 	.word	0x000000ff
        /*0314*/ 	.word	0x000001d0
        /*0318*/ 	.short	0x0100
        /*031a*/ 	.byte	0x05
	.zero		1


	//   ....[34]....
        /*031c*/ 	.word	0x000007f0
        /*0320*/ 	.word	0x000000ff
        /*0324*/ 	.word	0x00000088
        /*0328*/ 	.short	0x0100
        /*032a*/ 	.byte	0x05
	.zero		1


	//   ....[35]....
        /*032c*/ 	.word	0x00000800
        /*0330*/ 	.word	0x000000ff
        /*0334*/ 	.word	0x000001d8
        /*0338*/ 	.short	0x0100
        /*033a*/ 	.byte	0x05
	.zero		1


	//   ....[36]....
        /*033c*/ 	.word	0x00000810
        /*0340*/ 	.word	0x000000ff
        /*0344*/ 	.word	0x00000090
        /*0348*/ 	.short	0x0100
        /*034a*/ 	.byte	0x05
	.zero		1


	//   ....[37]....
        /*034c*/ 	.word	0x00000820
        /*0350*/ 	.word	0x000000ff
        /*0354*/ 	.word	0x000001e0
        /*0358*/ 	.short	0x0100
        /*035a*/ 	.byte	0x05
	.zero		1


	//   ....[38]....
        /*035c*/ 	.word	0x00000830
        /*0360*/ 	.word	0x000000ff
        /*0364*/ 	.word	0x00000098
        /*0368*/ 	.short	0x0100
        /*036a*/ 	.byte	0x05
	.zero		1


	//   ....[39]....
        /*036c*/ 	.word	0x00000840
        /*0370*/ 	.word	0x000000ff
        /*0374*/ 	.word	0x000001e8
        /*0378*/ 	.short	0x0100
        /*037a*/ 	.byte	0x05
	.zero		1


	//   ....[40]....
        /*037c*/ 	.word	0x00000850
        /*0380*/ 	.word	0x000000ff
        /*0384*/ 	.word	0x000000a0
        /*0388*/ 	.short	0x0100
        /*038a*/ 	.byte	0x05
	.zero		1


	//   ....[41]....
        /*038c*/ 	.word	0x00000860
        /*0390*/ 	.word	0x000000ff
        /*0394*/ 	.word	0x000001f0
        /*0398*/ 	.short	0x0100
        /*039a*/ 	.byte	0x05
	.zero		1


	//   ....[42]....
        /*039c*/ 	.word	0x00000870
        /*03a0*/ 	.word	0x000000ff
        /*03a4*/ 	.word	0x000000a8
        /*03a8*/ 	.short	0x0100
        /*03aa*/ 	.byte	0x05
	.zero		1


	//   ....[43]....
        /*03ac*/ 	.word	0x00000880
        /*03b0*/ 	.word	0x000000ff
        /*03b4*/ 	.word	0x000001f8
        /*03b8*/ 	.short	0x0100
        /*03ba*/ 	.byte	0x05
	.zero		1


	//   ....[44]....
        /*03bc*/ 	.word	0x00000890
        /*03c0*/ 	.word	0x000000ff
        /*03c4*/ 	.word	0x000000b0
        /*03c8*/ 	.short	0x0100
        /*03ca*/ 	.byte	0x05
	.zero		1


	//   ....[45]....
        /*03cc*/ 	.word	0x000008a0
        /*03d0*/ 	.word	0x000000ff
        /*03d4*/ 	.word	0x00000200
        /*03d8*/ 	.short	0x0100
        /*03da*/ 	.byte	0x05
	.zero		1


	//   ....[46]....
        /*03dc*/ 	.word	0x000008b0
        /*03e0*/ 	.word	0x000000ff
        /*03e4*/ 	.word	0x000000b8
        /*03e8*/ 	.short	0x0100
        /*03ea*/ 	.byte	0x05
	.zero		1


	//   ....[47]....
        /*03ec*/ 	.word	0x000008c0
        /*03f0*/ 	.word	0x000000ff
        /*03f4*/ 	.word	0x00000208
        /*03f8*/ 	.short	0x0100
        /*03fa*/ 	.byte	0x05
	.zero		1


	//   ....[48]....
        /*03fc*/ 	.word	0x000008d0
        /*0400*/ 	.word	0x000000ff
        /*0404*/ 	.word	0x000000c0
        /*0408*/ 	.short	0x0100
        /*040a*/ 	.byte	0x05
	.zero		1


	//   ....[49]....
        /*040c*/ 	.word	0x000008e0
        /*0410*/ 	.word	0x000000ff
        /*0414*/ 	.word	0x00000210
        /*0418*/ 	.short	0x0100
        /*041a*/ 	.byte	0x05
	.zero		1


	//   ....[50]....
        /*041c*/ 	.word	0x000008f0
        /*0420*/ 	.word	0x000000ff
        /*0424*/ 	.word	0x000000c8
        /*0428*/ 	.short	0x0100
        /*042a*/ 	.byte	0x05
	.zero		1


	//   ....[51]....
        /*042c*/ 	.word	0x00000900
        /*0430*/ 	.word	0x000000ff
        /*0434*/ 	.word	0x00000218
        /*0438*/ 	.short	0x0100
        /*043a*/ 	.byte	0x05
	.zero		1


	//   ....[52]....
        /*043c*/ 	.word	0x00000910
        /*0440*/ 	.word	0x000000ff
        /*0444*/ 	.word	0x000000d0
        /*0448*/ 	.short	0x0100
        /*044a*/ 	.byte	0x05
	.zero		1


	//   ....[53]....
        /*044c*/ 	.word	0x00000920
        /*0450*/ 	.word	0x000000ff
        /*0454*/ 	.word	0x00000220
        /*0458*/ 	.short	0x0100
        /*045a*/ 	.byte	0x05
	.zero		1


	//   ....[54]....
        /*045c*/ 	.word	0x00000930
        /*0460*/ 	.word	0x000000ff
        /*0464*/ 	.word	0x000000d8
        /*0468*/ 	.short	0x0100
        /*046a*/ 	.byte	0x05
	.zero		1


	//   ....[55]....
        /*046c*/ 	.word	0x00000940
        /*0470*/ 	.word	0x000000ff
        /*0474*/ 	.word	0x00000228
        /*0478*/ 	.short	0x0100
        /*047a*/ 	.byte	0x05
	.zero		1


	//   ....[56]....
        /*047c*/ 	.word	0x00000950
        /*0480*/ 	.word	0x000000ff
        /*0484*/ 	.word	0x000000e0
        /*0488*/ 	.short	0x0100
        /*048a*/ 	.byte	0x05
	.zero		1


	//   ....[57]....
        /*048c*/ 	.word	0x00000960
        /*0490*/ 	.word	0x000000ff
        /*0494*/ 	.word	0x00000230
        /*0498*/ 	.short	0x0100
        /*049a*/ 	.byte	0x05
	.zero		1


	//   ....[58]....
        /*049c*/ 	.word	0x00000970
        /*04a0*/ 	.word	0x000000ff
        /*04a4*/ 	.word	0x000000e8
        /*04a8*/ 	.short	0x0100
        /*04aa*/ 	.byte	0x05
	.zero		1


	//   ....[59]....
        /*04ac*/ 	.word	0x00000980
        /*04b0*/ 	.word	0x000000ff
        /*04b4*/ 	.word	0x00000238
        /*04b8*/ 	.short	0x0100
        /*04ba*/ 	.byte	0x05
	.zero		1


	//   ....[60]....
        /*04bc*/ 	.word	0x00000990
        /*04c0*/ 	.word	0x000000ff
        /*04c4*/ 	.word	0x000000f0
        /*04c8*/ 	.short	0x0100
        /*04ca*/ 	.byte	0x05
	.zero		1


	//   ....[61]....
        /*04cc*/ 	.word	0x000009a0
        /*04d0*/ 	.word	0x000000ff
        /*04d4*/ 	.word	0x00000240
        /*04d8*/ 	.short	0x0100
        /*04da*/ 	.byte	0x05
	.zero		1


	//   ....[62]....
        /*04dc*/ 	.word	0x000009b0
        /*04e0*/ 	.word	0x000000ff
        /*04e4*/ 	.word	0x000000f8
        /*04e8*/ 	.short	0x0100
        /*04ea*/ 	.byte	0x05
	.zero		1


	//   ....[63]....
        /*04ec*/ 	.word	0x000009c0
        /*04f0*/ 	.word	0x000000ff
        /*04f4*/ 	.word	0x00000248
        /*04f8*/ 	.short	0x0100
        /*04fa*/ 	.byte	0x05
	.zero		1


	//   ....[64]....
        /*04fc*/ 	.word	0x000009d0
        /*0500*/ 	.word	0x000000ff
        /*0504*/ 	.word	0x00000100
        /*0508*/ 	.short	0x0100
        /*050a*/ 	.byte	0x05
	.zero		1


	//   ....[65]....
        /*050c*/ 	.word	0x000009e0
        /*0510*/ 	.word	0x000000ff
        /*0514*/ 	.word	0x00000250
        /*0518*/ 	.short	0x0100
        /*051a*/ 	.byte	0x05
	.zero		1


	//   ....[66]....
        /*051c*/ 	.word	0x000009f0
        /*0520*/ 	.word	0x000000ff
        /*0524*/ 	.word	0x00000108
        /*0528*/ 	.short	0x0100
        /*052a*/ 	.byte	0x05
	.zero		1


	//   ....[67]....
        /*052c*/ 	.word	0x00000a00
        /*0530*/ 	.word	0x000000ff
        /*0534*/ 	.word	0x00000258
        /*0538*/ 	.short	0x0100
        /*053a*/ 	.byte	0x05
	.zero		1


	//   ....[68]....
        /*053c*/ 	.word	0x00000a10
        /*0540*/ 	.word	0x000000ff
        /*0544*/ 	.word	0x00000110
        /*0548*/ 	.short	0x0100
        /*054a*/ 	.byte	0x05
	.zero		1


	//   ....[69]....
        /*054c*/ 	.word	0x00000a20
        /*0550*/ 	.word	0x000000ff
        /*0554*/ 	.word	0x00000260
        /*0558*/ 	.short	0x0100
        /*055a*/ 	.byte	0x05
	.zero		1


	//   ....[70]....
        /*055c*/ 	.word	0x00000a30
        /*0560*/ 	.word	0x000000ff
        /*0564*/ 	.word	0x00000118
        /*0568*/ 	.short	0x0100
        /*056a*/ 	.byte	0x05
	.zero		1


	//   ....[71]....
        /*056c*/ 	.word	0x00000a40
        /*0570*/ 	.word	0x000000ff
        /*0574*/ 	.word	0x00000268
        /*0578*/ 	.short	0x0100
        /*057a*/ 	.byte	0x05
	.zero		1


	//   ....[72]....
        /*057c*/ 	.word	0x00000a50
        /*0580*/ 	.word	0x000000ff
        /*0584*/ 	.word	0x00000120
        /*0588*/ 	.short	0x0100
        /*058a*/ 	.byte	0x05
	.zero		1


	//   ....[73]....
        /*058c*/ 	.word	0x00000a60
        /*0590*/ 	.word	0x000000ff
        /*0594*/ 	.word	0x00000270
        /*0598*/ 	.short	0x0100
        /*059a*/ 	.byte	0x05
	.zero		1


	//   ....[74]....
        /*059c*/ 	.word	0x00000a70
        /*05a0*/ 	.word	0x000000ff
        /*05a4*/ 	.word	0x00000128
        /*05a8*/ 	.short	0x0100
        /*05aa*/ 	.byte	0x05
	.zero		1


	//   ....[75]....
        /*05ac*/ 	.word	0x00000a80
        /*05b0*/ 	.word	0x000000ff
        /*05b4*/ 	.word	0x00000278
        /*05b8*/ 	.short	0x0100
        /*05ba*/ 	.byte	0x05
	.zero		1


	//   ....[76]....
        /*05bc*/ 	.word	0x00000a90
        /*05c0*/ 	.word	0x000000ff
        /*05c4*/ 	.word	0x00000130
        /*05c8*/ 	.short	0x0100
        /*05ca*/ 	.byte	0x05
	.zero		1


	//   ....[77]....
        /*05cc*/ 	.word	0x00000aa0
        /*05d0*/ 	.word	0x000000ff
        /*05d4*/ 	.word	0x00000280
        /*05d8*/ 	.short	0x0100
        /*05da*/ 	.byte	0x05
	.zero		1


	//   ....[78]....
        /*05dc*/ 	.word	0x00000ab0
        /*05e0*/ 	.word	0x000000ff
        /*05e4*/ 	.word	0x00000138
        /*05e8*/ 	.short	0x0100
        /*05ea*/ 	.byte	0x05
	.zero		1


	//   ....[79]....
        /*05ec*/ 	.word	0x00000ac0
        /*05f0*/ 	.word	0x000000ff
        /*05f4*/ 	.word	0x00000288
        /*05f8*/ 	.short	0x0100
        /*05fa*/ 	.byte	0x05
	.zero		1


	//   ....[80]....
        /*05fc*/ 	.word	0x00000ad0
        /*0600*/ 	.word	0x000000ff
        /*0604*/ 	.word	0x00000140
        /*0608*/ 	.short	0x0100
        /*060a*/ 	.byte	0x05
	.zero		1


	//   ....[81]....
        /*060c*/ 	.word	0x00000ae0
        /*0610*/ 	.word	0x000000ff
        /*0614*/ 	.word	0x00000290
        /*0618*/ 	.short	0x0100
        /*061a*/ 	.byte	0x05
	.zero		1


	//   ....[82]....
        /*061c*/ 	.word	0x00000af0
        /*0620*/ 	.word	0x000000ff
        /*0624*/ 	.word	0x00000148
        /*0628*/ 	.short	0x0100
        /*062a*/ 	.byte	0x05
	.zero		1


	//   ....[83]....
        /*062c*/ 	.word	0x00000b00
        /*0630*/ 	.word	0x000000ff
        /*0634*/ 	.word	0x00000298
        /*0638*/ 	.short	0x0100
        /*063a*/ 	.byte	0x05
	.zero		1


	//   ....[84]....
        /*063c*/ 	.word	0x00000c40
        /*0640*/ 	.word	0x000000ff
        /*0644*/ 	.word	0x000002a0
        /*0648*/ 	.short	0x0100
        /*064a*/ 	.byte	0x07
	.zero		1


	//   ....[85]....
        /*064c*/ 	.word	0x00000c50
        /*0650*/ 	.word	0x000000ff
        /*0654*/ 	.word	0x000002b8
        /*0658*/ 	.short	0x0100
        /*065a*/ 	.byte	0x07
	.zero		1


	//   ....[86]....
        /*065c*/ 	.word	0x00000c60
        /*0660*/ 	.word	0x000000ff
        /*0664*/ 	.word	0x000002a8
        /*0668*/ 	.short	0x0100
        /*066a*/ 	.byte	0x07
	.zero		1


	//   ....[87]....
        /*066c*/ 	.word	0x00000c70
        /*0670*/ 	.word	0x000000ff
        /*0674*/ 	.word	0x000002c0
        /*0678*/ 	.short	0x0100
        /*067a*/ 	.byte	0x07
	.zero		1


	//   ....[88]....
        /*067c*/ 	.word	0x00000c80
        /*0680*/ 	.word	0x000000ff
        /*0684*/ 	.word	0x000002b0
        /*0688*/ 	.short	0x0100
        /*068a*/ 	.byte	0x07
	.zero		1


	//   ....[89]....
        /*068c*/ 	.word	0x00000c90
        /*0690*/ 	.word	0x000000ff
        /*0694*/ 	.word	0x000002c8
        /*0698*/ 	.short	0x0100
        /*069a*/ 	.byte	0x07
	.zero		1


	//   ....[90]....
        /*069c*/ 	.word	0x00000d80
        /*06a0*/ 	.word	0x000000ff
        /*06a4*/ 	.word	0x000002d0
        /*06a8*/ 	.short	0x0100
        /*06aa*/ 	.byte	0x05
	.zero		1


	//   ....[91]....
        /*06ac*/ 	.word	0x00000d90
        /*06b0*/ 	.word	0x000000ff
        /*06b4*/ 	.word	0x000002d8
        /*06b8*/ 	.short	0x0100
        /*06ba*/ 	.byte	0x05
	.zero		1


	//   ....[92]....
        /*06bc*/ 	.word	0x00000ed0
        /*06c0*/ 	.word	0x000000ff
        /*06c4*/ 	.word	0x000002e0
        /*06c8*/ 	.short	0x0100
        /*06ca*/ 	.byte	0x05
	.zero		1


	//   ....[93]....
        /*06cc*/ 	.word	0x00000ee0
        /*06d0*/ 	.word	0x000000ff
        /*06d4*/ 	.word	0x000002f0
        /*06d8*/ 	.short	0x0100
        /*06da*/ 	.byte	0x05
	.zero		1


	//   ....[94]....
        /*06dc*/ 	.word	0x00000ef0
        /*06e0*/ 	.word	0x000000ff
        /*06e4*/ 	.word	0x000002e8
        /*06e8*/ 	.short	0x0100
        /*06ea*/ 	.byte	0x05
	.zero		1


	//   ....[95]....
        /*06ec*/ 	.word	0x00000f00
        /*06f0*/ 	.word	0x000000ff
        /*06f4*/ 	.word	0x000002f8
        /*06f8*/ 	.short	0x0100
        /*06fa*/ 	.byte	0x05
	.zero		1


	//   ....[96]....
        /*06fc*/ 	.word	0x00001030
        /*0700*/ 	.word	0x000000ff
        /*0704*/ 	.word	0x00000300
        /*0708*/ 	.short	0x0100
        /*070a*/ 	.byte	0x07
	.zero		1


	//   ....[97]....
        /*070c*/ 	.word	0x00001040
        /*0710*/ 	.word	0x000000ff
        /*0714*/ 	.word	0x00000320
        /*0718*/ 	.short	0x0100
        /*071a*/ 	.byte	0x07
	.zero		1


	//   ....[98]....
        /*071c*/ 	.word	0x00001050
        /*0720*/ 	.word	0x000000ff
        /*0724*/ 	.word	0x00000308
        /*0728*/ 	.short	0x0100
        /*072a*/ 	.byte	0x07
	.zero		1


	//   ....[99]....
        /*072c*/ 	.word	0x00001060
        /*0730*/ 	.word	0x000000ff
        /*0734*/ 	.word	0x00000328
        /*0738*/ 	.short	0x0100
        /*073a*/ 	.byte	0x07
	.zero		1


	//   ....[100]....
        /*073c*/ 	.word	0x00001070
        /*0740*/ 	.word	0x000000ff
        /*0744*/ 	.word	0x00000310
        /*0748*/ 	.short	0x0100
        /*074a*/ 	.byte	0x07
	.zero		1


	//   ....[101]....
        /*074c*/ 	.word	0x00001080
        /*0750*/ 	.word	0x000000ff
        /*0754*/ 	.word	0x00000330
        /*0758*/ 	.short	0x0100
        /*075a*/ 	.byte	0x07
	.zero		1


	//   ....[102]....
        /*075c*/ 	.word	0x00001090
        /*0760*/ 	.word	0x000000ff
        /*0764*/ 	.word	0x00000318
        /*0768*/ 	.short	0x0100
        /*076a*/ 	.byte	0x07
	.zero		1


	//   ....[103]....
        /*076c*/ 	.word	0x000010a0
        /*0770*/ 	.word	0x000000ff
        /*0774*/ 	.word	0x00000338
        /*0778*/ 	.short	0x0100
        /*077a*/ 	.byte	0x07
	.zero		1


	//   ....[104]....
        /*077c*/ 	.word	0x00001190
        /*0780*/ 	.word	0x000000ff
        /*0784*/ 	.word	0x00000340
        /*0788*/ 	.short	0x0100
        /*078a*/ 	.byte	0x05
	.zero		1


	//   ....[105]....
        /*078c*/ 	.word	0x000011a0
        /*0790*/ 	.word	0x000000ff
        /*0794*/ 	.word	0x00000350
        /*0798*/ 	.short	0x0100
        /*079a*/ 	.byte	0x05
	.zero		1


	//   ....[106]....
        /*079c*/ 	.word	0x000011b0
        /*07a0*/ 	.word	0x000000ff
        /*07a4*/ 	.word	0x00000348
        /*07a8*/ 	.short	0x0100
        /*07aa*/ 	.byte	0x05
	.zero		1


	//   ....[107]....
        /*07ac*/ 	.word	0x000011c0
        /*07b0*/ 	.word	0x000000ff
        /*07b4*/ 	.word	0x00000358
        /*07b8*/ 	.short	0x0100
        /*07ba*/ 	.byte	0x05
	.zero		1


	//   ....[108]....
        /*07bc*/ 	.word	0x00001aa0
        /*07c0*/ 	.word	0x00000003
        /*07c4*/ 	.word	0x00000350
        /*07c8*/ 	.short	0x010a
        /*07ca*/ 	.byte	0xff
	.zero		1


	//   ....[109]....
        /*07cc*/ 	.word	0x00001ad0
        /*07d0*/ 	.word	0x00000003
        /*07d4*/ 	.word	0x00000340
        /*07d8*/ 	.short	0x0101
        /*07da*/ 	.byte	0xff
	.zero		1


	//   ....[110]....
        /*07dc*/ 	.word	0x00001ba0
        /*07e0*/ 	.word	0x000000ff
        /*07e4*/ 	.word	0x00000150
        /*07e8*/ 	.short	0x010a
        /*07ea*/ 	.byte	0x05
	.zero		1


	//   ....[111]....
        /*07ec*/ 	.word	0x00001c40
        /*07f0*/ 	.word	0x000000ff
        /*07f4*/ 	.word	0x00000150
        /*07f8*/ 	.short	0x010a
        /*07fa*/ 	.byte	0x21
	.zero		1


	//   ....[112]....
        /*07fc*/ 	.word	0x00001d90
        /*0800*/ 	.word	0x000000ff
        /*0804*/ 	.word	0x00000150
        /*0808*/ 	.short	0x010a
        /*080a*/ 	.byte	0x08
	.zero		1


	//   ....[113]....
        /*080c*/ 	.word	0x00001ea0
        /*0810*/ 	.word	0x000000ff
        /*0814*/ 	.word	0x000002d8
        /*0818*/ 	.short	0x0101
        /*081a*/ 	.byte	0x04
	.zero		1


	//   ....[114]....
        /*081c*/ 	.word	0x00001ec0
        /*0820*/ 	.word	0x000000ff
        /*0824*/ 	.word	0x00000150
        /*0828*/ 	.short	0x010a
        /*082a*/ 	.byte	0x05
	.zero		1


	//   ....[115]....
        /*082c*/ 	.word	0x00001f40
        /*0830*/ 	.word	0x000000ff
        /*0834*/ 	.word	0x00000150
        /*0838*/ 	.short	0x010a
        /*083a*/ 	.byte	0x11
	.zero		1


	//   ....[116]....
        /*083c*/ 	.word	0x00002090
        /*0840*/ 	.word	0x000000ff
        /*0844*/ 	.word	0x00000150
        /*0848*/ 	.short	0x010a
        /*084a*/ 	.byte	0x08
	.zero		1


	//   ....[117]....
        /*084c*/ 	.word	0x000021d0
        /*0850*/ 	.word	0x00000002
        /*0854*/ 	.word	0x000002e0
        /*0858*/ 	.short	0x010a
        /*085a*/ 	.byte	0xff
	.zero		1


	//   ....[118]....
        /*085c*/ 	.word	0x00002290
        /*0860*/ 	.word	0x00000002
        /*0864*/ 	.word	0x00000000
        /*0868*/ 	.short	0x0101
        /*086a*/ 	.byte	0xff
	.zero		1


	//   ....[119]....
        /*086c*/ 	.word	0x000027f0
        /*0870*/ 	.word	0x000000ff
        /*0874*/ 	.word	0x00000000
        /*0878*/ 	.short	0x010a
        /*087a*/ 	.byte	0x05
	.zero		1


	//   ....[120]....
        /*087c*/ 	.word	0x00002880
        /*0880*/ 	.word	0x000000ff
        /*0884*/ 	.word	0x00000000
        /*0888*/ 	.short	0x010a
        /*088a*/ 	.byte	0x05
	.zero		1


	//   ....[121]....
        /*088c*/ 	.word	0x00002910
        /*0890*/ 	.word	0x000000ff
        /*0894*/ 	.word	0x00000000
        /*0898*/ 	.short	0x010a
        /*089a*/ 	.byte	0x05
	.zero		1


	//   ....[122]....
        /*089c*/ 	.word	0x000029a0
        /*08a0*/ 	.word	0x000000ff
        /*08a4*/ 	.word	0x00000000
        /*08a8*/ 	.short	0x010a
        /*08aa*/ 	.byte	0x05
	.zero		1


	//   ....[123]....
        /*08ac*/ 	.word	0x00002a30
        /*08b0*/ 	.word	0x000000ff
        /*08b4*/ 	.word	0x00000000
        /*08b8*/ 	.short	0x010a
        /*08ba*/ 	.byte	0x05
	.zero		1


	//   ....[124]....
        /*08bc*/ 	.word	0x00002ac0
        /*08c0*/ 	.word	0x000000ff
        /*08c4*/ 	.word	0x00000000
        /*08c8*/ 	.short	0x010a
        /*08ca*/ 	.byte	0x05
	.zero		1


	//   ....[125]....
        /*08cc*/ 	.word	0x00002b50
        /*08d0*/ 	.word	0x000000ff
        /*08d4*/ 	.word	0x00000000
        /*08d8*/ 	.short	0x010a
        /*08da*/ 	.byte	0x05
	.zero		1


	//   ....[126]....
        /*08dc*/ 	.word	0x00002be0
        /*08e0*/ 	.word	0x000000ff
        /*08e4*/ 	.word	0x00000000
        /*08e8*/ 	.short	0x010a
        /*08ea*/ 	.byte	0x05
	.zero		1


	//   ....[127]....
        /*08ec*/ 	.word	0x00002c70
        /*08f0*/ 	.word	0x000000ff
        /*08f4*/ 	.word	0x00000000
        /*08f8*/ 	.short	0x010a
        /*08fa*/ 	.byte	0x05
	.zero		1


	//   ....[128]....
        /*08fc*/ 	.word	0x00002d00
        /*0900*/ 	.word	0x000000ff
        /*0904*/ 	.word	0x00000000
        /*0908*/ 	.short	0x010a
        /*090a*/ 	.byte	0x05
	.zero		1


	//   ....[129]....
        /*090c*/ 	.word	0x00002d90
        /*0910*/ 	.word	0x000000ff
        /*0914*/ 	.word	0x00000000
        /*0918*/ 	.short	0x010a
        /*091a*/ 	.byte	0x05
	.zero		1


	//   ....[130]....
        /*091c*/ 	.word	0x00002e20
        /*0920*/ 	.word	0x000000ff
        /*0924*/ 	.word	0x00000000
        /*0928*/ 	.short	0x010a
        /*092a*/ 	.byte	0x05
	.zero		1


	//   ....[131]....
        /*092c*/ 	.word	0x00002eb0
        /*0930*/ 	.word	0x000000ff
        /*0934*/ 	.word	0x00000000
        /*0938*/ 	.short	0x010a
        /*093a*/ 	.byte	0x05
	.zero		1


	//   ....[132]....
        /*093c*/ 	.word	0x00002f40
        /*0940*/ 	.word	0x000000ff
        /*0944*/ 	.word	0x00000000
        /*0948*/ 	.short	0x010a
        /*094a*/ 	.byte	0x05
	.zero		1


	//   ....[133]....
        /*094c*/ 	.word	0x00002fd0
        /*0950*/ 	.word	0x000000ff
        /*0954*/ 	.word	0x00000000
        /*0958*/ 	.short	0x010a
        /*095a*/ 	.byte	0x05
	.zero		1


	//   ....[134]....
        /*095c*/ 	.word	0x00003060
        /*0960*/ 	.word	0x000000ff
        /*0964*/ 	.word	0x00000000
        /*0968*/ 	.short	0x010a
        /*096a*/ 	.byte	0x05
	.zero		1


	//   ....[135]....
        /*096c*/ 	.word	0x000030f0
        /*0970*/ 	.word	0x000000ff
        /*0974*/ 	.word	0x00000000
        /*0978*/ 	.short	0x010a
        /*097a*/ 	.byte	0x05
	.zero		1


	//   ....[136]....
        /*097c*/ 	.word	0x00003180
        /*0980*/ 	.word	0x000000ff
        /*0984*/ 	.word	0x00000000
        /*0988*/ 	.short	0x010a
        /*098a*/ 	.byte	0x05
	.zero		1


	//   ....[137]....
        /*098c*/ 	.word	0x00003210
        /*0990*/ 	.word	0x000000ff
        /*0994*/ 	.word	0x00000000
        /*0998*/ 	.short	0x010a
        /*099a*/ 	.byte	0x05
	.zero		1


	//   ....[138]....
        /*099c*/ 	.word	0x000032a0
        /*09a0*/ 	.word	0x000000ff
        /*09a4*/ 	.word	0x00000000
        /*09a8*/ 	.short	0x010a
        /*09aa*/ 	.byte	0x05
	.zero		1


	//   ....[139]....
        /*09ac*/ 	.word	0x00003330
        /*09b0*/ 	.word	0x000000ff
        /*09b4*/ 	.word	0x00000000
        /*09b8*/ 	.short	0x010a
        /*09ba*/ 	.byte	0x05
	.zero		1


	//   ....[140]....
        /*09bc*/ 	.word	0x000033c0
        /*09c0*/ 	.word	0x000000ff
        /*09c4*/ 	.word	0x00000000
        /*09c8*/ 	.short	0x010a
        /*09ca*/ 	.byte	0x05
	.zero		1


	//   ....[141]....
        /*09cc*/ 	.word	0x00003450
        /*09d0*/ 	.word	0x000000ff
        /*09d4*/ 	.word	0x00000000
        /*09d8*/ 	.short	0x010a
        /*09da*/ 	.byte	0x05
	.zero		1


	//   ....[142]....
        /*09dc*/ 	.word	0x000034e0
        /*09e0*/ 	.word	0x000000ff
        /*09e4*/ 	.word	0x00000000
        /*09e8*/ 	.short	0x010a
        /*09ea*/ 	.byte	0x05
	.zero		1


	//   ....[143]....
        /*09ec*/ 	.word	0x00003570
        /*09f0*/ 	.word	0x000000ff
        /*09f4*/ 	.word	0x00000000
        /*09f8*/ 	.short	0x010a
        /*09fa*/ 	.byte	0x05
	.zero		1


	//   ....[144]....
        /*09fc*/ 	.word	0x00003600
        /*0a00*/ 	.word	0x000000ff
        /*0a04*/ 	.word	0x00000000
        /*0a08*/ 	.short	0x010a
        /*0a0a*/ 	.byte	0x05
	.zero		1


	//   ....[145]....
        /*0a0c*/ 	.word	0x00003690
        /*0a10*/ 	.word	0x000000ff
        /*0a14*/ 	.word	0x00000000
        /*0a18*/ 	.short	0x010a
        /*0a1a*/ 	.byte	0x05
	.zero		1


	//   ....[146]....
        /*0a1c*/ 	.word	0x00003720
        /*0a20*/ 	.word	0x000000ff
        /*0a24*/ 	.word	0x00000000
        /*0a28*/ 	.short	0x010a
        /*0a2a*/ 	.byte	0x05
	.zero		1


	//   ....[147]....
        /*0a2c*/ 	.word	0x000037b0
        /*0a30*/ 	.word	0x000000ff
        /*0a34*/ 	.word	0x00000000
        /*0a38*/ 	.short	0x010a
        /*0a3a*/ 	.byte	0x05
	.zero		1


	//   ....[148]....
        /*0a3c*/ 	.word	0x00003840
        /*0a40*/ 	.word	0x000000ff
        /*0a44*/ 	.word	0x00000000
        /*0a48*/ 	.short	0x010a
        /*0a4a*/ 	.byte	0x05
	.zero		1


	//   ....[149]....
        /*0a4c*/ 	.word	0x000038d0
        /*0a50*/ 	.word	0x000000ff
        /*0a54*/ 	.word	0x00000000
        /*0a58*/ 	.short	0x010a
        /*0a5a*/ 	.byte	0x05
	.zero		1


	//   ....[150]....
        /*0a5c*/ 	.word	0x00003960
        /*0a60*/ 	.word	0x000000ff
        /*0a64*/ 	.word	0x00000000
        /*0a68*/ 	.short	0x010a
        /*0a6a*/ 	.byte	0x05
	.zero		1


	//   ....[151]....
        /*0a6c*/ 	.word	0x000039f0
        /*0a70*/ 	.word	0x000000ff
        /*0a74*/ 	.word	0x00000000
        /*0a78*/ 	.short	0x010a
        /*0a7a*/ 	.byte	0x05
	.zero		1


	//   ....[152]....
        /*0a7c*/ 	.word	0x00003a80
        /*0a80*/ 	.word	0x000000ff
        /*0a84*/ 	.word	0x00000000
        /*0a88*/ 	.short	0x010a
        /*0a8a*/ 	.byte	0x05
	.zero		1


	//   ....[153]....
        /*0a8c*/ 	.word	0x00003b10
        /*0a90*/ 	.word	0x000000ff
        /*0a94*/ 	.word	0x00000000
        /*0a98*/ 	.short	0x010a
        /*0a9a*/ 	.byte	0x05
	.zero		1


	//   ....[154]....
        /*0a9c*/ 	.word	0x00003ba0
        /*0aa0*/ 	.word	0x000000ff
        /*0aa4*/ 	.word	0x00000000
        /*0aa8*/ 	.short	0x010a
        /*0aaa*/ 	.byte	0x05
	.zero		1


	//   ....[155]....
        /*0aac*/ 	.word	0x00003c30
        /*0ab0*/ 	.word	0x000000ff
        /*0ab4*/ 	.word	0x00000000
        /*0ab8*/ 	.short	0x010a
        /*0aba*/ 	.byte	0x05
	.zero		1


	//   ....[156]....
        /*0abc*/ 	.word	0x00003cc0
        /*0ac0*/ 	.word	0x000000ff
        /*0ac4*/ 	.word	0x00000000
        /*0ac8*/ 	.short	0x010a
        /*0aca*/ 	.byte	0x05
	.zero		1


	//   ....[157]....
        /*0acc*/ 	.word	0x00003d50
        /*0ad0*/ 	.word	0x000000ff
        /*0ad4*/ 	.word	0x00000000
        /*0ad8*/ 	.short	0x010a
        /*0ada*/ 	.byte	0x05
	.zero		1


	//   ....[158]....
        /*0adc*/ 	.word	0x00003de0
        /*0ae0*/ 	.word	0x000000ff
        /*0ae4*/ 	.word	0x00000000
        /*0ae8*/ 	.short	0x010a
        /*0aea*/ 	.byte	0x05
	.zero		1


	//   ....[159]....
        /*0aec*/ 	.word	0x00003e70
        /*0af0*/ 	.word	0x000000ff
        /*0af4*/ 	.word	0x00000000
        /*0af8*/ 	.short	0x010a
        /*0afa*/ 	.byte	0x05
	.zero		1


	//   ....[160]....
        /*0afc*/ 	.word	0x00003f10
        /*0b00*/ 	.word	0x00000000
        /*0b04*/ 	.word	0x00000000
        /*0b08*/ 	.short	0x010a
        /*0b0a*/ 	.byte	0xff
	.zero		1


	//   ....[161]....
        /*0b0c*/ 	.word	0x00004030
        /*0b10*/ 	.word	0x00000000
        /*0b14*/ 	.word	0x00000340
        /*0b18*/ 	.short	0x010a
        /*0b1a*/ 	.byte	0xff
	.zero		1


	//   ....[162]....
        /*0b1c*/ 	.word	0x00004090
        /*0b20*/ 	.word	0x00000004
        /*0b24*/ 	.word	0x00000000
        /*0b28*/ 	.short	0x0101
        /*0b2a*/ 	.byte	0xff
	.zero		1


	//   ....[163]....
        /*0b2c*/ 	.word	0x000040b0
        /*0b30*/ 	.word	0x000000ff
        /*0b34*/ 	.word	0x000002f0
        /*0b38*/ 	.short	0x010a
        /*0b3a*/ 	.byte	0x05
	.zero		1


	//   ....[164]....
        /*0b3c*/ 	.word	0x000041d0
        /*0b40*/ 	.word	0x00000000
        /*0b44*/ 	.word	0x000002e0
        /*0b48*/ 	.short	0x010a
        /*0b4a*/ 	.byte	0xff
	.zero		1


	//   ....[165]....
        /*0b4c*/ 	.word	0x000042e0
        /*0b50*/ 	.word	0x00000000
        /*0b54*/ 	.word	0x00000000
        /*0b58*/ 	.short	0x0101
        /*0b5a*/ 	.byte	0xff
	.zero		1


	//   ....[166]....
        /*0b5c*/ 	.word	0x00004370
        /*0b60*/ 	.word	0x000000ff
        /*0b64*/ 	.word	0x000002f0
        /*0b68*/ 	.short	0x0106
        /*0b6a*/ 	.byte	0x05
	.zero		1


	//   ....[167]....
        /*0b6c*/ 	.word	0x00004390
        /*0b70*/ 	.word	0x000000ff
        /*0b74*/ 	.word	0x000002f0
        /*0b78*/ 	.short	0x010a
        /*0b7a*/ 	.byte	0x05
	.zero		1


	//   ....[168]....
        /*0b7c*/ 	.word	0x00004420
        /*0b80*/ 	.word	0x000000ff
        /*0b84*/ 	.word	0x000002f0
        /*0b88*/ 	.short	0x0106
        /*0b8a*/ 	.byte	0x04
	.zero		1


	//   ....[169]....
        /*0b8c*/ 	.word	0x00004460
        /*0b90*/ 	.word	0x00000000
        /*0b94*/ 	.word	0x000002f0
        /*0b98*/ 	.short	0x010a
        /*0b9a*/ 	.byte	0xff
	.zero		1


	//   ....[170]....
        /*0b9c*/ 	.word	0x00004940
        /*0ba0*/ 	.word	0x00000000
        /*0ba4*/ 	.word	0x000002e0
        /*0ba8*/ 	.short	0x010a
        /*0baa*/ 	.byte	0xff
	.zero		1


	//   ....[171]....
        /*0bac*/ 	.word	0x00004a40
        /*0bb0*/ 	.word	0x00000003
        /*0bb4*/ 	.word	0x00000000
        /*0bb8*/ 	.short	0x0101
        /*0bba*/ 	.byte	0xff
	.zero		1


	//   ....[172]....
        /*0bbc*/ 	.word	0x00004a50
        /*0bc0*/ 	.word	0x000000ff
        /*0bc4*/ 	.word	0x00000000
        /*0bc8*/ 	.short	0x010a
        /*0bca*/ 	.byte	0x05
	.zero		1


	//   ....[173]....
        /*0bcc*/ 	.word	0x00004a70
        /*0bd0*/ 	.word	0x000000ff
        /*0bd4*/ 	.word	0x00000320
        /*0bd8*/ 	.short	0x010a
        /*0bda*/ 	.byte	0x0e
	.zero		1


	//   ....[174]....
        /*0bdc*/ 	.word	0x00004ba0
        /*0be0*/ 	.word	0x000000ff
        /*0be4*/ 	.word	0x00000000
        /*0be8*/ 	.short	0x010a
        /*0bea*/ 	.byte	0x07
	.zero		1


	//   ....[175]....
        /*0bec*/ 	.word	0x00004cb0
        /*0bf0*/ 	.word	0x000000ff
        /*0bf4*/ 	.word	0x00000000
        /*0bf8*/ 	.short	0x010a
        /*0bfa*/ 	.byte	0x13
	.zero		1


	//   ....[176]....
        /*0bfc*/ 	.word	0x00004e80
        /*0c00*/ 	.word	0x000000ff
        /*0c04*/ 	.word	0x00000000
        /*0c08*/ 	.short	0x010a
        /*0c0a*/ 	.byte	0x05
	.zero		1


	//   ....[177]....
        /*0c0c*/ 	.word	0x00004f10
        /*0c10*/ 	.word	0x000000ff
        /*0c14*/ 	.word	0x00000000
        /*0c18*/ 	.short	0x010a
        /*0c1a*/ 	.byte	0x05
	.zero		1


	//   ....[178]....
        /*0c1c*/ 	.word	0x00004fa0
        /*0c20*/ 	.word	0x000000ff
        /*0c24*/ 	.word	0x00000000
        /*0c28*/ 	.short	0x010a
        /*0c2a*/ 	.byte	0x05
	.zero		1


	//   ....[179]....
        /*0c2c*/ 	.word	0x00005030
        /*0c30*/ 	.word	0x000000ff
        /*0c34*/ 	.word	0x00000000
        /*0c38*/ 	.short	0x010a
        /*0c3a*/ 	.byte	0x06
	.zero		1


	//   ....[180]....
        /*0c3c*/ 	.word	0x000054a0
        /*0c40*/ 	.word	0x00000000
        /*0c44*/ 	.word	0x000002e0
        /*0c48*/ 	.short	0x010a
        /*0c4a*/ 	.byte	0xff
	.zero		1


	//   ....[181]....
        /*0c4c*/ 	.word	0x00005560
        /*0c50*/ 	.word	0x00000000
        /*0c54*/ 	.word	0x00000000
        /*0c58*/ 	.short	0x0101
        /*0c5a*/ 	.byte	0xff
	.zero		1


	//   ....[182]....
        /*0c5c*/ 	.word	0x00005880
        /*0c60*/ 	.word	0x000000ff
        /*0c64*/ 	.word	0x000002d8
        /*0c68*/ 	.short	0x010a
        /*0c6a*/ 	.byte	0x07
	.zero		1


	//   ....[183]....
        /*0c6c*/ 	.word	0x00005a70
        /*0c70*/ 	.word	0x000000ff
        /*0c74*/ 	.word	0x000002b8
        /*0c78*/ 	.short	0x010a
        /*0c7a*/ 	.byte	0x07
	.zero		1


	//   ....[184]....
        /*0c7c*/ 	.word	0x00005c00
        /*0c80*/ 	.word	0x000000ff
        /*0c84*/ 	.word	0x000002a0
        /*0c88*/ 	.short	0x010b
        /*0c8a*/ 	.byte	0x07
	.zero		1


	//   ....[185]....
        /*0c8c*/ 	.word	0x00005c10
        /*0c90*/ 	.word	0x000000ff
        /*0c94*/ 	.word	0x00000000
        /*0c98*/ 	.short	0x0101
        /*0c9a*/ 	.byte	0x08
	.zero		1


	//   ....[186]....
        /*0c9c*/ 	.word	0x00005c20
        /*0ca0*/ 	.word	0x000000ff
        /*0ca4*/ 	.word	0x000002c0
        /*0ca8*/ 	.short	0x010a
        /*0caa*/ 	.byte	0x07
	.zero		1


	//   ....[187]....
        /*0cac*/ 	.word	0x00005dc0
        /*0cb0*/ 	.word	0x000000ff
        /*0cb4*/ 	.word	0x000002a8
        /*0cb8*/ 	.short	0x010b
        /*0cba*/ 	.byte	0x07
	.zero		1


	//   ....[188]....
        /*0cbc*/ 	.word	0x00005e30
        /*0cc0*/ 	.word	0x000000ff
        /*0cc4*/ 	.word	0x00000000
        /*0cc8*/ 	.short	0x0101
        /*0cca*/ 	.byte	0x08
	.zero		1


	//   ....[189]....
        /*0ccc*/ 	.word	0x00005e60
        /*0cd0*/ 	.word	0x000000ff
        /*0cd4*/ 	.word	0x000002c8
        /*0cd8*/ 	.short	0x010a
        /*0cda*/ 	.byte	0x07
	.zero		1


	//   ....[190]....
        /*0cdc*/ 	.word	0x00006070
        /*0ce0*/ 	.word	0x000000ff
        /*0ce4*/ 	.word	0x000002b0
        /*0ce8*/ 	.short	0x010b
        /*0cea*/ 	.byte	0x07
	.zero		1


	//   ....[191]....
        /*0cec*/ 	.word	0x00006090
        /*0cf0*/ 	.word	0x000000ff
        /*0cf4*/ 	.word	0x00000000
        /*0cf8*/ 	.short	0x0101
        /*0cfa*/ 	.byte	0x0d
	.zero		1


	//   ....[192]....
        /*0cfc*/ 	.word	0x000060c0
        /*0d00*/ 	.word	0x000000ff
        /*0d04*/ 	.word	0x000002b8
        /*0d08*/ 	.short	0x010a
        /*0d0a*/ 	.byte	0x07
	.zero		1


	//   ....[193]....
        /*0d0c*/ 	.word	0x000060e0
        /*0d10*/ 	.word	0x000000ff
        /*0d14*/ 	.word	0x000002c0
        /*0d18*/ 	.short	0x010a
        /*0d1a*/ 	.byte	0x07
	.zero		1


	//   ....[194]....
        /*0d1c*/ 	.word	0x00006120
        /*0d20*/ 	.word	0x00000000
        /*0d24*/ 	.word	0x000002c8
        /*0d28*/ 	.short	0x010a
        /*0d2a*/ 	.byte	0xff
	.zero		1


	//   ....[195]....
        /*0d2c*/ 	.word	0x00006480
        /*0d30*/ 	.word	0x00000000
        /*0d34*/ 	.word	0x000002e0
        /*0d38*/ 	.short	0x010a
        /*0d3a*/ 	.byte	0xff
	.zero		1


	//   ....[196]....
        /*0d3c*/ 	.word	0x00006590
        /*0d40*/ 	.word	0x00000000
        /*0d44*/ 	.word	0x00000000
        /*0d48*/ 	.short	0x0101
        /*0d4a*/ 	.byte	0xff
	.zero		1


	//   ....[197]....
        /*0d4c*/ 	.word	0x00006fe0
        /*0d50*/ 	.word	0x000000ff
        /*0d54*/ 	.word	0x000002a0
        /*0d58*/ 	.short	0x010a
        /*0d5a*/ 	.byte	0x30
	.zero		1


	//   ....[198]....
        /*0d5c*/ 	.word	0x00007050
        /*0d60*/ 	.word	0x0000004f
        /*0d64*/ 	.word	0x00000300
        /*0d68*/ 	.short	0x010a
        /*0d6a*/ 	.byte	0xff
	.zero		1


	//   ....[199]....
        /*0d6c*/ 	.word	0x00007100
        /*0d70*/ 	.word	0x000000ff
        /*0d74*/ 	.word	0x000002a0
        /*0d78*/ 	.short	0x010a
        /*0d7a*/ 	.byte	0x30
	.zero		1


	//   ....[200]....
        /*0d7c*/ 	.word	0x000071e0
        /*0d80*/ 	.word	0x0000004f
        /*0d84*/ 	.word	0x00000300
        /*0d88*/ 	.short	0x010a
        /*0d8a*/ 	.byte	0xff
	.zero		1


	//   ....[201]....
        /*0d8c*/ 	.word	0x00007920
        /*0d90*/ 	.word	0x00000000
        /*0d94*/ 	.word	0x00000000
        /*0d98*/ 	.short	0x0101
        /*0d9a*/ 	.byte	0xff
	.zero		1


	//   ....[202]....
        /*0d9c*/ 	.word	0x00007930
        /*0da0*/ 	.word	0x00000003
        /*0da4*/ 	.word	0x000002a0
        /*0da8*/ 	.short	0x010a
        /*0daa*/ 	.byte	0xff
	.zero		1


	//   ....[203]....
        /*0dac*/ 	.word	0x000079f0
        /*0db0*/ 	.word	0x00000003
        /*0db4*/ 	.word	0x000002a0
        /*0db8*/ 	.short	0x010a
        /*0dba*/ 	.byte	0xff
	.zero		1


	//   ....[204]....
        /*0dbc*/ 	.word	0x000081c0
        /*0dc0*/ 	.word	0x00000000
        /*0dc4*/ 	.word	0x00000000
        /*0dc8*/ 	.short	0x0101
        /*0dca*/ 	.byte	0xff
	.zero		1


	//   ....[205]....
        /*0dcc*/ 	.word	0x000081d0
        /*0dd0*/ 	.word	0x00000004
        /*0dd4*/ 	.word	0x000002a0
        /*0dd8*/ 	.short	0x010a
        /*0dda*/ 	.byte	0xff
	.zero		1


	//   ....[206]....
        /*0ddc*/ 	.word	0x00008290
        /*0de0*/ 	.word	0x00000004
        /*0de4*/ 	.word	0x000002a0
        /*0de8*/ 	.short	0x010a
        /*0dea*/ 	.byte	0xff
	.zero		1


	//   ....[207]....
        /*0dec*/ 	.word	0x000085d0
        /*0df0*/ 	.word	0x000000ff
        /*0df4*/ 	.word	0x00000000
        /*0df8*/ 	.short	0x0101
        /*0dfa*/ 	.byte	0x05
	.zero		1


	//   ....[208]....
        /*0dfc*/ 	.word	0x00008ab0
        /*0e00*/ 	.word	0x00000003
        /*0e04*/ 	.word	0x00000000
        /*0e08*/ 	.short	0x0101
        /*0e0a*/ 	.byte	0xff
	.zero		1


	//   ....[209]....
        /*0e0c*/ 	.word	0x00008d20
        /*0e10*/ 	.word	0x000000ff
        /*0e14*/ 	.word	0x00000000
        /*0e18*/ 	.short	0x0101
        /*0e1a*/ 	.byte	0x04
	.zero		1


	//   ....[210]....
        /*0e1c*/ 	.word	0x00008d40
        /*0e20*/ 	.word	0x00000003
        /*0e24*/ 	.word	0x00000350
        /*0e28*/ 	.short	0x010a
        /*0e2a*/ 	.byte	0xff
	.zero		1


	//   ....[211]....
        /*0e2c*/ 	.word	0x00008da0
        /*0e30*/ 	.word	0x00000002
        /*0e34*/ 	.word	0x00000150
        /*0e38*/ 	.short	0x010a
        /*0e3a*/ 	.byte	0xff
	.zero		1


	//   ....[212]....
        /*0e3c*/ 	.word	0x00008e00
        /*0e40*/ 	.word	0x00000002
        /*0e44*/ 	.word	0x00000150
        /*0e48*/ 	.short	0x010a
        /*0e4a*/ 	.byte	0xff
	.zero		1


	//   ....[213]....
        /*0e4c*/ 	.word	0x00008e50
        /*0e50*/ 	.word	0x00000002
        /*0e54*/ 	.word	0x000002e0
        /*0e58*/ 	.short	0x010a
        /*0e5a*/ 	.byte	0xff
	.zero		1


	//   ....[214]....
        /*0e5c*/ 	.word	0x00008eb0
        /*0e60*/ 	.word	0x00000000
        /*0e64*/ 	.word	0x00000000
        /*0e68*/ 	.short	0x010a
        /*0e6a*/ 	.byte	0xff
	.zero		1


	//   ....[215]....
        /*0e6c*/ 	.word	0x00008f10
        /*0e70*/ 	.word	0x00000000
        /*0e74*/ 	.word	0x00000000
        /*0e78*/ 	.short	0x010a
        /*0e7a*/ 	.byte	0xff
	.zero		1


	//   ....[216]....
        /*0e7c*/ 	.word	0x00008f70
        /*0e80*/ 	.word	0x00000000
        /*0e84*/ 	.word	0x00000000
        /*0e88*/ 	.short	0x010a
        /*0e8a*/ 	.byte	0xff
	.zero		1


	//   ....[217]....
        /*0e8c*/ 	.word	0x00008fd0
        /*0e90*/ 	.word	0x00000000
        /*0e94*/ 	.word	0x00000000
        /*0e98*/ 	.short	0x010a
        /*0e9a*/ 	.byte	0xff
	.zero		1


	//   ....[218]....
        /*0e9c*/ 	.word	0x00009030
        /*0ea0*/ 	.word	0x00000000
        /*0ea4*/ 	.word	0x00000000
        /*0ea8*/ 	.short	0x010a
        /*0eaa*/ 	.byte	0xff
	.zero		1


	//   ....[219]....
        /*0eac*/ 	.word	0x00009090
        /*0eb0*/ 	.word	0x00000000
        /*0eb4*/ 	.word	0x00000000
        /*0eb8*/ 	.short	0x010a
        /*0eba*/ 	.byte	0xff
	.zero		1


	//   ....[220]....
        /*0ebc*/ 	.word	0x000090f0
        /*0ec0*/ 	.word	0x00000000
        /*0ec4*/ 	.word	0x00000000
        /*0ec8*/ 	.short	0x010a
        /*0eca*/ 	.byte	0xff
	.zero		1


	//   ....[221]....
        /*0ecc*/ 	.word	0x00009150
        /*0ed0*/ 	.word	0x00000000
        /*0ed4*/ 	.word	0x00000000
        /*0ed8*/ 	.short	0x010a
        /*0eda*/ 	.byte	0xff
	.zero		1


	//   ....[222]....
        /*0edc*/ 	.word	0x000091b0
        /*0ee0*/ 	.word	0x00000000
        /*0ee4*/ 	.word	0x00000000
        /*0ee8*/ 	.short	0x010a
        /*0eea*/ 	.byte	0xff
	.zero		1


	//   ....[223]....
        /*0eec*/ 	.word	0x00009210
        /*0ef0*/ 	.word	0x00000000
        /*0ef4*/ 	.word	0x00000000
        /*0ef8*/ 	.short	0x010a
        /*0efa*/ 	.byte	0xff
	.zero		1


	//   ....[224]....
        /*0efc*/ 	.word	0x00009270
        /*0f00*/ 	.word	0x00000000
        /*0f04*/ 	.word	0x00000000
        /*0f08*/ 	.short	0x010a
        /*0f0a*/ 	.byte	0xff
	.zero		1


	//   ....[225]....
        /*0f0c*/ 	.word	0x000092d0
        /*0f10*/ 	.word	0x00000000
        /*0f14*/ 	.word	0x00000000
        /*0f18*/ 	.short	0x010a
        /*0f1a*/ 	.byte	0xff
	.zero		1


	//   ....[226]....
        /*0f1c*/ 	.word	0x00009330
        /*0f20*/ 	.word	0x00000000
        /*0f24*/ 	.word	0x00000000
        /*0f28*/ 	.short	0x010a
        /*0f2a*/ 	.byte	0xff
	.zero		1


	//   ....[227]....
        /*0f2c*/ 	.word	0x00009390
        /*0f30*/ 	.word	0x00000000
        /*0f34*/ 	.word	0x00000000
        /*0f38*/ 	.short	0x010a
        /*0f3a*/ 	.byte	0xff
	.zero		1


	//   ....[228]....
        /*0f3c*/ 	.word	0x000093f0
        /*0f40*/ 	.word	0x00000000
        /*0f44*/ 	.word	0x00000000
        /*0f48*/ 	.short	0x010a
        /*0f4a*/ 	.byte	0xff
	.zero		1


	//   ....[229]....
        /*0f4c*/ 	.word	0x00009450
        /*0f50*/ 	.word	0x00000000
        /*0f54*/ 	.word	0x00000000
        /*0f58*/ 	.short	0x010a
        /*0f5a*/ 	.byte	0xff
	.zero		1


	//   ....[230]....
        /*0f5c*/ 	.word	0x000094b0
        /*0f60*/ 	.word	0x00000000
        /*0f64*/ 	.word	0x00000000
        /*0f68*/ 	.short	0x010a
        /*0f6a*/ 	.byte	0xff
	.zero		1


	//   ....[231]....
        /*0f6c*/ 	.word	0x00009510
        /*0f70*/ 	.word	0x00000000
        /*0f74*/ 	.word	0x00000000
        /*0f78*/ 	.short	0x010a
        /*0f7a*/ 	.byte	0xff
	.zero		1


	//   ....[232]....
        /*0f7c*/ 	.word	0x00009570
        /*0f80*/ 	.word	0x00000000
        /*0f84*/ 	.word	0x00000000
        /*0f88*/ 	.short	0x010a
        /*0f8a*/ 	.byte	0xff
	.zero		1


	//   ....[233]....
        /*0f8c*/ 	.word	0x000095d0
        /*0f90*/ 	.word	0x00000000
        /*0f94*/ 	.word	0x00000000
        /*0f98*/ 	.short	0x010a
        /*0f9a*/ 	.byte	0xff
	.zero		1


	//   ....[234]....
        /*0f9c*/ 	.word	0x00009630
        /*0fa0*/ 	.word	0x00000000
        /*0fa4*/ 	.word	0x00000000
        /*0fa8*/ 	.short	0x010a
        /*0faa*/ 	.byte	0xff
	.zero		1


	//   ....[235]....
        /*0fac*/ 	.word	0x00009690
        /*0fb0*/ 	.word	0x00000000
        /*0fb4*/ 	.word	0x00000000
        /*0fb8*/ 	.short	0x010a
        /*0fba*/ 	.byte	0xff
	.zero		1


	//   ....[236]....
        /*0fbc*/ 	.word	0x000096f0
        /*0fc0*/ 	.word	0x00000000
        /*0fc4*/ 	.word	0x00000000
        /*0fc8*/ 	.short	0x010a
        /*0fca*/ 	.byte	0xff
	.zero		1


	//   ....[237]....
        /*0fcc*/ 	.word	0x00009750
        /*0fd0*/ 	.word	0x00000000
        /*0fd4*/ 	.word	0x00000000
        /*0fd8*/ 	.short	0x010a
        /*0fda*/ 	.byte	0xff
	.zero		1


	//   ....[238]....
        /*0fdc*/ 	.word	0x000097b0
        /*0fe0*/ 	.word	0x00000000
        /*0fe4*/ 	.word	0x00000000
        /*0fe8*/ 	.short	0x010a
        /*0fea*/ 	.byte	0xff
	.zero		1


	//   ....[239]....
        /*0fec*/ 	.word	0x00009810
        /*0ff0*/ 	.word	0x00000000
        /*0ff4*/ 	.word	0x00000000
        /*0ff8*/ 	.short	0x010a
        /*0ffa*/ 	.byte	0xff
	.zero		1


	//   ....[240]....
        /*0ffc*/ 	.word	0x00009870
        /*1000*/ 	.word	0x00000000
        /*1004*/ 	.word	0x00000000
        /*1008*/ 	.short	0x010a
        /*100a*/ 	.byte	0xff
	.zero		1


	//   ....[241]....
        /*100c*/ 	.word	0x000098d0
        /*1010*/ 	.word	0x00000000
        /*1014*/ 	.word	0x00000000
        /*1018*/ 	.short	0x010a
        /*101a*/ 	.byte	0xff
	.zero		1


	//   ....[242]....
        /*101c*/ 	.word	0x00009930
        /*1020*/ 	.word	0x00000000
        /*1024*/ 	.word	0x00000000
        /*1028*/ 	.short	0x010a
        /*102a*/ 	.byte	0xff
	.zero		1


	//   ....[243]....
        /*102c*/ 	.word	0x00009990
        /*1030*/ 	.word	0x00000000
        /*1034*/ 	.word	0x00000000
        /*1038*/ 	.short	0x010a
        /*103a*/ 	.byte	0xff
	.zero		1


	//   ....[244]....
        /*103c*/ 	.word	0x000099f0
        /*1040*/ 	.word	0x00000000
        /*1044*/ 	.word	0x00000000
        /*1048*/ 	.short	0x010a
        /*104a*/ 	.byte	0xff
	.zero		1


	//   ....[245]....
        /*104c*/ 	.word	0x00009a50
        /*1050*/ 	.word	0x00000000
        /*1054*/ 	.word	0x00000000
        /*1058*/ 	.short	0x010a
        /*105a*/ 	.byte	0xff
	.zero		1


	//   ....[246]....
        /*105c*/ 	.word	0x00009ab0
        /*1060*/ 	.word	0x00000000
        /*1064*/ 	.word	0x00000000
        /*1068*/ 	.short	0x010a
        /*106a*/ 	.byte	0xff
	.zero		1


	//   ....[247]....
        /*106c*/ 	.word	0x00009b10
        /*1070*/ 	.word	0x00000000
        /*1074*/ 	.word	0x00000000
        /*1078*/ 	.short	0x010a
        /*107a*/ 	.byte	0xff
	.zero		1


	//   ....[248]....
        /*107c*/ 	.word	0x00009b70
        /*1080*/ 	.word	0x00000000
        /*1084*/ 	.word	0x00000000
        /*1088*/ 	.short	0x010a
        /*108a*/ 	.byte	0xff
	.zero		1


	//   ....[249]....
        /*108c*/ 	.word	0x00009bd0
        /*1090*/ 	.word	0x00000000
        /*1094*/ 	.word	0x00000000
        /*1098*/ 	.short	0x010a
        /*109a*/ 	.byte	0xff
	.zero		1


	//   ....[250]....
        /*109c*/ 	.word	0x00009c30
        /*10a0*/ 	.word	0x00000000
        /*10a4*/ 	.word	0x00000000
        /*10a8*/ 	.short	0x010a
        /*10aa*/ 	.byte	0xff
	.zero		1


	//   ....[251]....
        /*10ac*/ 	.word	0x00009c90
        /*10b0*/ 	.word	0x00000000
        /*10b4*/ 	.word	0x00000000
        /*10b8*/ 	.short	0x010a
        /*10ba*/ 	.byte	0xff
	.zero		1


	//   ....[252]....
        /*10bc*/ 	.word	0x00009cf0
        /*10c0*/ 	.word	0x00000000
        /*10c4*/ 	.word	0x00000000
        /*10c8*/ 	.short	0x010a
        /*10ca*/ 	.byte	0xff
	.zero		1


	//   ....[253]....
        /*10cc*/ 	.word	0x00009d50
        /*10d0*/ 	.word	0x00000000
        /*10d4*/ 	.word	0x00000000
        /*10d8*/ 	.short	0x010a
        /*10da*/ 	.byte	0xff
	.zero		1


	//   ....[254]....
        /*10dc*/ 	.word	0x00009db0
        /*10e0*/ 	.word	0x00000000
        /*10e4*/ 	.word	0x00000000
        /*10e8*/ 	.short	0x010a
        /*10ea*/ 	.byte	0xff
	.zero		1


	//   ....[255]....
        /*10ec*/ 	.word	0x00009e00
        /*10f0*/ 	.word	0x00000000
        /*10f4*/ 	.word	0x00000340
        /*10f8*/ 	.short	0x010a
        /*10fa*/ 	.byte	0xff
	.zero		1


	//   ....[0]....
        /*10fc*/ 	.word	0x00009e60
        /*1100*/ 	.word	0x00000000
        /*1104*/ 	.word	0x000002f0
        /*1108*/ 	.short	0x010a
        /*110a*/ 	.byte	0xff
	.zero		1


	//   ....[1]....
        /*110c*/ 	.word	0x00009eb0
        /*1110*/ 	.word	0x00000000
        /*1114*/ 	.word	0x000002e0
        /*1118*/ 	.short	0x010a
        /*111a*/ 	.byte	0xff
	.zero		1


	//   ....[2]....
        /*111c*/ 	.word	0x00009f10
        /*1120*/ 	.word	0x00000000
        /*1124*/ 	.word	0x000002f0
        /*1128*/ 	.short	0x010a
        /*112a*/ 	.byte	0xff
	.zero		1


	//   ....[3]....
        /*112c*/ 	.word	0x00009f60
        /*1130*/ 	.word	0x00000000
        /*1134*/ 	.word	0x000002e0
        /*1138*/ 	.short	0x010a
        /*113a*/ 	.byte	0xff
	.zero		1


	//   ....[4]....
        /*113c*/ 	.word	0x00009fc0
        /*1140*/ 	.word	0x00000003
        /*1144*/ 	.word	0x00000320
        /*1148*/ 	.short	0x010a
        /*114a*/ 	.byte	0xff
	.zero		1


	//   ....[5]....
        /*114c*/ 	.word	0x0000a020
        /*1150*/ 	.word	0x00000000
        /*1154*/ 	.word	0x00000000
        /*1158*/ 	.short	0x010a
        /*115a*/ 	.byte	0xff
	.zero		1


	//   ....[6]....
        /*115c*/ 	.word	0x0000a080
        /*1160*/ 	.word	0x00000000
        /*1164*/ 	.word	0x00000000
        /*1168*/ 	.short	0x010a
        /*116a*/ 	.byte	0xff
	.zero		1


	//   ....[7]....
        /*116c*/ 	.word	0x0000a0e0
        /*1170*/ 	.word	0x00000000
        /*1174*/ 	.word	0x00000000
        /*1178*/ 	.short	0x010a
        /*117a*/ 	.byte	0xff
	.zero		1


	//   ....[8]....
        /*117c*/ 	.word	0x0000a140
        /*1180*/ 	.word	0x00000000
        /*1184*/ 	.word	0x00000000
        /*1188*/ 	.short	0x010a
        /*118a*/ 	.byte	0xff
	.zero		1


	//   ....[9]....
        /*118c*/ 	.word	0x0000a1a0
        /*1190*/ 	.word	0x00000000
        /*1194*/ 	.word	0x00000000
        /*1198*/ 	.short	0x010a
        /*119a*/ 	.byte	0xff
	.zero		1


	//   ....[10]....
        /*119c*/ 	.word	0x0000a1f0
        /*11a0*/ 	.word	0x00000000
        /*11a4*/ 	.word	0x000002e0
        /*11a8*/ 	.short	0x010a
        /*11aa*/ 	.byte	0xff
	.zero		1


	//   ....[11]....
        /*11ac*/ 	.word	0x0000a250
        /*11b0*/ 	.word	0x00000000
        /*11b4*/ 	.word	0x000002d8
        /*11b8*/ 	.short	0x010a
        /*11ba*/ 	.byte	0xff
	.zero		1


	//   ....[12]....
        /*11bc*/ 	.word	0x0000a2b0
        /*11c0*/ 	.word	0x00000003
        /*11c4*/ 	.word	0x000002b8
        /*11c8*/ 	.short	0x010a
        /*11ca*/ 	.byte	0xff
	.zero		1


	//   ....[13]....
        /*11cc*/ 	.word	0x0000a310
        /*11d0*/ 	.word	0x00000003
        /*11d4*/ 	.word	0x000002c0
        /*11d8*/ 	.short	0x010a
        /*11da*/ 	.byte	0xff
	.zero		1


	//   ....[14]....
        /*11dc*/ 	.word	0x0000a370
        /*11e0*/ 	.word	0x00000003
        /*11e4*/ 	.word	0x000002c8
        /*11e8*/ 	.short	0x010a
        /*11ea*/ 	.byte	0xff
	.zero		1


	//   ....[15]....
        /*11ec*/ 	.word	0x0000a3d0
        /*11f0*/ 	.word	0x00000000
        /*11f4*/ 	.word	0x000002b8
        /*11f8*/ 	.short	0x010a
        /*11fa*/ 	.byte	0xff
	.zero		1


	//   ....[16]....
        /*11fc*/ 	.word	0x0000a430
        /*1200*/ 	.word	0x00000000
        /*1204*/ 	.word	0x000002c0
        /*1208*/ 	.short	0x010a
        /*120a*/ 	.byte	0xff
	.zero		1


	//   ....[17]....
        /*120c*/ 	.word	0x0000a480
        /*1210*/ 	.word	0x00000000
        /*1214*/ 	.word	0x000002e0
        /*1218*/ 	.short	0x010a
        /*121a*/ 	.byte	0xff
	.zero		1


	//   ....[18]....
        /*121c*/ 	.word	0x0000a4e0
        /*1220*/ 	.word	0x00000000
        /*1224*/ 	.word	0x000002a0
        /*1228*/ 	.short	0x010a
        /*122a*/ 	.byte	0xff
	.zero		1


	//   ....[19]....
        /*122c*/ 	.word	0x0000a530
        /*1230*/ 	.word	0x0000004f
        /*1234*/ 	.word	0x00000300
        /*1238*/ 	.short	0x010a
        /*123a*/ 	.byte	0xff
	.zero		1


	//   ....[20]....
        /*123c*/ 	.word	0x0000a580
        /*1240*/ 	.word	0x00000003
        /*1244*/ 	.word	0x000002a0
        /*1248*/ 	.short	0x010a
        /*124a*/ 	.byte	0xff
	.zero		1


	//   ....[21]....
        /*124c*/ 	.word	0x0000a5d0
        /*1250*/ 	.word	0x00000004
        /*1254*/ 	.word	0x000002a0
        /*1258*/ 	.short	0x010a
        /*125a*/ 	.byte	0xff
	.zero		1


	//----- nvinfo : EIATTR_NUM_MBARRIERS
	.align		4
.L_47:
        /*125c*/ 	.byte	0x03, 0x38
        /*125e*/ 	.short	0x006c


	//----- nvinfo : EIATTR_EXIT_INSTR_OFFSETS
	.align		4
        /*1260*/ 	.byte	0x04, 0x1c
        /*1262*/ 	.short	(.L_49 - .L_48)


	//   ....[0]....
.L_48:
        /*1264*/ 	.word	0x00003f40


	//   ....[1]....
        /*1268*/ 	.word	0x00004430


	//   ....[2]....
        /*126c*/ 	.word	0x00004490


	//   ....[3]....
        /*1270*/ 	.word	0x00005290


	//   ....[4]....
        /*1274*/ 	.word	0x00006150


	//   ....[5]....
        /*1278*/ 	.word	0x00006190


	//   ....[6]....
        /*127c*/ 	.word	0x00008c10


	//   ....[7]....
        /*1280*/ 	.word	0x00008c90


	//   ....[8]....
        /*1284*/ 	.word	0x00008cc0


	//   ....[9]....
        /*1288*/ 	.word	0x00008d30


	//----- nvinfo : EIATTR_MAX_THREADS
	.align		4
.L_49:
        /*128c*/ 	.byte	0x04, 0x05
        /*128e*/ 	.short	(.L_51 - .L_50)
.L_50:
        /*1290*/ 	.word	0x00000100
        /*1294*/ 	.word	0x00000001
        /*1298*/ 	.word	0x00000001


	//----- nvinfo : EIATTR_CRS_STACK_SIZE
	.align		4
.L_51:
        /*129c*/ 	.byte	0x04, 0x1e
        /*129e*/ 	.short	(.L_53 - .L_52)
.L_52:
        /*12a0*/ 	.word	0x00000000


	//----- nvinfo : EIATTR_CBANK_PARAM_SIZE
	.align		4
.L_53:
        /*12a4*/ 	.byte	0x03, 0x19
        /*12a6*/ 	.short	0x0800


	//----- nvinfo : EIATTR_PARAM_CBANK
	.align		4
        /*12a8*/ 	.byte	0x04, 0x0a
        /*12aa*/ 	.short	(.L_55 - .L_54)
	.align		4
.L_54:
        /*12ac*/ 	.word	index@(.nv.constant0._ZN7cutlass13device_kernelINS_4gemm6kernel13GemmUniversalIN4cute5tupleIJiiiiEEENS1_10collective13CollectiveMmaINS1_35MainloopSm100TmaUmmaWarpSpecializedILi42ELi2ELi4ENS5_IJNS4_1CILi1EEESB_SB_EEEEENS5_IJNSA_ILi64EEENSA_ILi96EEENSA_ILi16EEEEEENS_10bfloat16_tENS5_IJlSB_lEEESI_SJ_NS4_8TiledMMAINS4_8MMA_AtomIJNS4_20SM100_MMA_F16BF16_SSISI_SI_fLi64ELi96ELNS4_4UMMA5MajorE0ELSO_0ELNSN_7ScaleInE0ELSP_0EEEEEENS4_6LayoutISC_NS5_IJNSA_ILi0EEEST_ST_EEEEENS5_IJNS4_10UnderscoreESW_SW_EEEEENS4_13SM90_TMA_LOADENS4_14ComposedLayoutINS4_7SwizzleILi1ELi4ELi3EEENS4_18smem_ptr_flag_bitsILi16EEENSS_INS5_IJNSA_ILi8EEESG_EEENS5_IJSG_SB_EEEEEEEvNS4_8identityESZ_S19_vS1A_EENS_8epilogue10collective18CollectiveEpilogueINS1C_23Sm100TmaWarpSpecializedILi3ELi2ELi16ELb1ELb0EEEJSH_NS5_IJNSS_ISE_SB_EENSS_INSA_ILi32EEESB_EEEEESI_SJ_SI_SJ_NS1C_6fusion15FusionCallbacksIS1G_NS1L_17LinearCombinationISI_fSI_fLNS_15FloatRoundStyleE2EEESH_S1K_JEEENS4_5SM1004TMEM4LOAD26SM100_TMEM_LOAD_16dp256b4xESZ_NS10_INS11_ILi2ELi4ELi3EEES14_NSS_INS5_IJS15_S1I_EEENS5_IJS1I_SB_EEEEEEENS4_17SM75_U32x4_LDSM_NENS4_14SM90_TMA_STOREES1Z_NS4_17SM90_U32x4_STSM_NENS4_39AutoVectorizingCopyWithAssumedAlignmentILi128EEEEEEvvEEEEvNT_6ParamsE)
        /*12b0*/ 	.short	0x0380
        /*12b2*/ 	.short	0x0800


	//----- nvinfo : EIATTR_SW_WAR
	.align		4
.L_55:
        /*12b4*/ 	.byte	0x04, 0x36
        /*12b6*/ 	.short	(.L_57 - .L_56)
.L_56:
        /*12b8*/ 	.word	0x00000008
.L_57:


//--------------------- .nv.callgraph             --------------------------
	.section	.nv.callgraph,"",@"SHT_CUDA_CALLGRAPH"
	.align	4
	.sectionentsize	8
	.align		4
        /*0000*/ 	.word	0x00000000
	.align		4
        /*0004*/ 	.word	0xffffffff
	.align		4
        /*0008*/ 	.word	index@(_ZN7cutlass13device_kernelINS_4gemm6kernel13GemmUniversalIN4cute5tupleIJiiiiEEENS1_10collective13CollectiveMmaINS1_35MainloopSm100TmaUmmaWarpSpecializedILi42ELi2ELi4ENS5_IJNS4_1CILi1EEESB_SB_EEEEENS5_IJNSA_ILi64EEENSA_ILi96EEENSA_ILi16EEEEEENS_10bfloat16_tENS5_IJlSB_lEEESI_SJ_NS4_8TiledMMAINS4_8MMA_AtomIJNS4_20SM100_MMA_F16BF16_SSISI_SI_fLi64ELi96ELNS4_4UMMA5MajorE0ELSO_0ELNSN_7ScaleInE0ELSP_0EEEEEENS4_6LayoutISC_NS5_IJNSA_ILi0EEEST_ST_EEEEENS5_IJNS4_10UnderscoreESW_SW_EEEEENS4_13SM90_TMA_LOADENS4_14ComposedLayoutINS4_7SwizzleILi1ELi4ELi3EEENS4_18smem_ptr_flag_bitsILi16EEENSS_INS5_IJNSA_ILi8EEESG_EEENS5_IJSG_SB_EEEEEEEvNS4_8identityESZ_S19_vS1A_EENS_8epilogue10collective18CollectiveEpilogueINS1C_23Sm100TmaWarpSpecializedILi3ELi2ELi16ELb1ELb0EEEJSH_NS5_IJNSS_ISE_SB_EENSS_INSA_ILi32EEESB_EEEEESI_SJ_SI_SJ_NS1C_6fusion15FusionCallbacksIS1G_NS1L_17LinearCombinationISI_fSI_fLNS_15FloatRoundStyleE2EEESH_S1K_JEEENS4_5SM1004TMEM4LOAD26SM100_TMEM_LOAD_16dp256b4xESZ_NS10_INS11_ILi2ELi4ELi3EEES14_NSS_INS5_IJS15_S1I_EEENS5_IJS1I_SB_EEEEEEENS4_17SM75_U32x4_LDSM_NENS4_14SM90_TMA_STOREES1Z_NS4_17SM90_U32x4_STSM_NENS4_39AutoVectorizingCopyWithAssumedAlignmentILi128EEEEEEvvEEEEvNT_6ParamsE)
	.align		4
        /*000c*/ 	.word	index@(__assertfail)
	.align		4
        /*0010*/ 	.word	0x00000000
	.align		4
        /*0014*/ 	.word	0xfffffffe
	.align		4
        /*0018*/ 	.word	0x00000000
	.align		4
        /*001c*/ 	.word	0xfffffffd
	.align		4
        /*0020*/ 	.word	0x00000000
	.align		4
        /*0024*/ 	.word	0xfffffffc


//--------------------- .nv.constant4             --------------------------
	.section	.nv.constant4,"a",@progbits
	.align	8
	.align		8
.nv.constant4:
        /*0000*/ 	.dword	__assertfail
	.align		8
        /*0008*/ 	.dword	__unnamed_1
	.align		8
        /*0010*/ 	.dword	__unnamed_2
	.align		8
        /*0018*/ 	.dword	_ZN40_INTERNAL_dc9423a0_4_k_cu_1c5fbf00_157094cuda3std3__45__cpo5beginE
	.align		8
        /*0020*/ 	.dword	_ZN40_INTERNAL_dc9423a0_4_k_cu_1c5fbf00_157094cuda3std3__45__cpo3endE
	.align		8
        /*0028*/ 	.dword	_ZN40_INTERNAL_dc9423a0_4_k_cu_1c5fbf00_157094cuda3std3__45__cpo6cbeginE
	.align		8
        /*0030*/ 	.dword	_ZN40_INTERNAL_dc9423a0_4_k_cu_1c5fbf00_157094cuda3std3__45__cpo4cendE
	.align		8
        /*0038*/ 	.dword	_ZN40_INTERNAL_dc9423a0_4_k_cu_1c5fbf00_157094cuda3std3__442_GLOBAL__N__dc9423a0_4_k_cu_1c5fbf00_157096ignoreE
	.align		8
        /*0040*/ 	.dword	_ZN40_INTERNAL_dc9423a0_4_k_cu_1c5fbf00_157094cuda3std3__419piecewise_constructE
	.align		8
        /*0048*/ 	.dword	_ZN40_INTERNAL_dc9423a0_4_k_cu_1c5fbf00_157094cuda3std3__48in_placeE
	.align		8
        /*0050*/ 	.dword	_ZN40_INTERNAL_dc9423a0_4_k_cu_1c5fbf00_157094cuda3std6ranges3__45__cpo4swapE
	.align		8
        /*0058*/ 	.dword	_ZN40_INTERNAL_dc9423a0_4_k_cu_1c5fbf00_157094cuda3std6ranges3__45__cpo9iter_moveE
	.align		8
        /*0060*/ 	.dword	_ZN40_INTERNAL_dc9423a0_4_k_cu_1c5fbf00_157094cute7productE
	.align		8
        /*0068*/ 	.dword	_ZN40_INTERNAL_dc9423a0_4_k_cu_1c5fbf00_157094cute1_E
	.align		8
        /*0070*/ 	.dword	$str$25
	.align		8
        /*0078*/ 	.dword	$str$26
	.align		8
        /*0080*/ 	.dword	$str$27
	.align		8
        /*0088*/ 	.dword	$str$28


//--------------------- .text._ZN7cutlass13device_kernelINS_4gemm6kernel13GemmUniversalIN4cute5tupleIJiiiiEEENS1_10collective13CollectiveMmaINS1_35MainloopSm100TmaUmmaWarpSpecializedILi42ELi2ELi4ENS5_IJNS4_1CILi1EEESB_SB_EEEEENS5_IJNSA_ILi64EEENSA_ILi96EEENSA_ILi16EEEEEENS_10bfloat16_tENS5_IJlSB_lEEESI_SJ_NS4_8TiledMMAINS4_8MMA_AtomIJNS4_20SM100_MMA_F16BF16_SSISI_SI_fLi64ELi96ELNS4_4UMMA5MajorE0ELSO_0ELNSN_7ScaleInE0ELSP_0EEEEEENS4_6LayoutISC_NS5_IJNSA_ILi0EEEST_ST_EEEEENS5_IJNS4_10UnderscoreESW_SW_EEEEENS4_13SM90_TMA_LOADENS4_14ComposedLayoutINS4_7SwizzleILi1ELi4ELi3EEENS4_18smem_ptr_flag_bitsILi16EEENSS_INS5_IJNSA_ILi8EEESG_EEENS5_IJSG_SB_EEEEEEEvNS4_8identityESZ_S19_vS1A_EENS_8epilogue10collective18CollectiveEpilogueINS1C_23Sm100TmaWarpSpecializedILi3ELi2ELi16ELb1ELb0EEEJSH_NS5_IJNSS_ISE_SB_EENSS_INSA_ILi32EEESB_EEEEESI_SJ_SI_SJ_NS1C_6fusion15FusionCallbacksIS1G_NS1L_17LinearCombinationISI_fSI_fLNS_15FloatRoundStyleE2EEESH_S1K_JEEENS4_5SM1004TMEM4LOAD26SM100_TMEM_LOAD_16dp256b4xESZ_NS10_INS11_ILi2ELi4ELi3EEES14_NSS_INS5_IJS15_S1I_EEENS5_IJS1I_SB_EEEEEEENS4_17SM75_U32x4_LDSM_NENS4_14SM90_TMA_STOREES1Z_NS4_17SM90_U32x4_STSM_NENS4_39AutoVectorizingCopyWithAssumedAlignmentILi128EEEEEEvvEEEEvNT_6ParamsE --------------------------
	.section	.text._ZN7cutlass13device_kernelINS_4gemm6kernel13GemmUniversalIN4cute5tupleIJiiiiEEENS1_10collective13CollectiveMmaINS1_35MainloopSm100TmaUmmaWarpSpecializedILi42ELi2ELi4ENS5_IJNS4_1CILi1EEESB_SB_EEEEENS5_IJNSA_ILi64EEENSA_ILi96EEENSA_ILi16EEEEEENS_10bfloat16_tENS5_IJlSB_lEEESI_SJ_NS4_8TiledMMAINS4_8MMA_AtomIJNS4_20SM100_MMA_F16BF16_SSISI_SI_fLi64ELi96ELNS4_4UMMA5MajorE0ELSO_0ELNSN_7ScaleInE0ELSP_0EEEEEENS4_6LayoutISC_NS5_IJNSA_ILi0EEEST_ST_EEEEENS5_IJNS4_10UnderscoreESW_SW_EEEEENS4_13SM90_TMA_LOADENS4_14ComposedLayoutINS4_7SwizzleILi1ELi4ELi3EEENS4_18smem_ptr_flag_bitsILi16EEENSS_INS5_IJNSA_ILi8EEESG_EEENS5_IJSG_SB_EEEEEEEvNS4_8identityESZ_S19_vS1A_EENS_8epilogue10collective18CollectiveEpilogueINS1C_23Sm100TmaWarpSpecializedILi3ELi2ELi16ELb1ELb0EEEJSH_NS5_IJNSS_ISE_SB_EENSS_INSA_ILi32EEESB_EEEEESI_SJ_SI_SJ_NS1C_6fusion15FusionCallbacksIS1G_NS1L_17LinearCombinationISI_fSI_fLNS_15FloatRoundStyleE2EEESH_S1K_JEEENS4_5SM1004TMEM4LOAD26SM100_TMEM_LOAD_16dp256b4xESZ_NS10_INS11_ILi2ELi4ELi3EEES14_NSS_INS5_IJS15_S1I_EEENS5_IJS1I_SB_EEEEEEENS4_17SM75_U32x4_LDSM_NENS4_14SM90_TMA_STOREES1Z_NS4_17SM90_U32x4_STSM_NENS4_39AutoVectorizingCopyWithAssumedAlignmentILi128EEEEEEvvEEEEvNT_6ParamsE,"ax",@progbits
	.align	128
.text._ZN7cutlass13device_kernelINS_4gemm6kernel13GemmUniversalIN4cute5tupleIJiiiiEEENS1_10collective13CollectiveMmaINS1_35MainloopSm100TmaUmmaWarpSpecializedILi42ELi2ELi4ENS5_IJNS4_1CILi1EEESB_SB_EEEEENS5_IJNSA_ILi64EEENSA_ILi96EEENSA_ILi16EEEEEENS_10bfloat16_tENS5_IJlSB_lEEESI_SJ_NS4_8TiledMMAINS4_8MMA_AtomIJNS4_20SM100_MMA_F16BF16_SSISI_SI_fLi64ELi96ELNS4_4UMMA5MajorE0ELSO_0ELNSN_7ScaleInE0ELSP_0EEEEEENS4_6LayoutISC_NS5_IJNSA_ILi0EEEST_ST_EEEEENS5_IJNS4_10UnderscoreESW_SW_EEEEENS4_13SM90_TMA_LOADENS4_14ComposedLayoutINS4_7SwizzleILi1ELi4ELi3EEENS4_18smem_ptr_flag_bitsILi16EEENSS_INS5_IJNSA_ILi8EEESG_EEENS5_IJSG_SB_EEEEEEEvNS4_8identityESZ_S19_vS1A_EENS_8epilogue10collective18CollectiveEpilogueINS1C_23Sm100TmaWarpSpecializedILi3ELi2ELi16ELb1ELb0EEEJSH_NS5_IJNSS_ISE_SB_EENSS_INSA_ILi32EEESB_EEEEESI_SJ_SI_SJ_NS1C_6fusion15FusionCallbacksIS1G_NS1L_17LinearCombinationISI_fSI_fLNS_15FloatRoundStyleE2EEESH_S1K_JEEENS4_5SM1004TMEM4LOAD26SM100_TMEM_LOAD_16dp256b4xESZ_NS10_INS11_ILi2ELi4ELi3EEES14_NSS_INS5_IJS15_S1I_EEENS5_IJS1I_SB_EEEEEEENS4_17SM75_U32x4_LDSM_NENS4_14SM90_TMA_STOREES1Z_NS4_17SM90_U32x4_STSM_NENS4_39AutoVectorizingCopyWithAssumedAlignmentILi128EEEEEEvvEEEEvNT_6ParamsE:
        .type           _ZN7cutlass13device_kernelINS_4gemm6kernel13GemmUniversalIN4cute5tupleIJiiiiEEENS1_10collective13CollectiveMmaINS1_35MainloopSm100TmaUmmaWarpSpecializedILi42ELi2ELi4ENS5_IJNS4_1CILi1EEESB_SB_EEEEENS5_IJNSA_ILi64EEENSA_ILi96EEENSA_ILi16EEEEEENS_10bfloat16_tENS5_IJlSB_lEEESI_SJ_NS4_8TiledMMAINS4_8MMA_AtomIJNS4_20SM100_MMA_F16BF16_SSISI_SI_fLi64ELi96ELNS4_4UMMA5MajorE0ELSO_0ELNSN_7ScaleInE0ELSP_0EEEEEENS4_6LayoutISC_NS5_IJNSA_ILi0EEEST_ST_EEEEENS5_IJNS4_10UnderscoreESW_SW_EEEEENS4_13SM90_TMA_LOADENS4_14ComposedLayoutINS4_7SwizzleILi1ELi4ELi3EEENS4_18smem_ptr_flag_bitsILi16EEENSS_INS5_IJNSA_ILi8EEESG_EEENS5_IJSG_SB_EEEEEEEvNS4_8identityESZ_S19_vS1A_EENS_8epilogue10collective18CollectiveEpilogueINS1C_23Sm100TmaWarpSpecializedILi3ELi2ELi16ELb1ELb0EEEJSH_NS5_IJNSS_ISE_SB_EENSS_INSA_ILi32EEESB_EEEEESI_SJ_SI_SJ_NS1C_6fusion15FusionCallbacksIS1G_NS1L_17LinearCombinationISI_fSI_fLNS_15FloatRoundStyleE2EEESH_S1K_JEEENS4_5SM1004TMEM4LOAD26SM100_TMEM_LOAD_16dp256b4xESZ_NS10_INS11_ILi2ELi4ELi3EEES14_NSS_INS5_IJS15_S1I_EEENS5_IJS1I_SB_EEEEEEENS4_17SM75_U32x4_LDSM_NENS4_14SM90_TMA_STOREES1Z_NS4_17SM90_U32x4_STSM_NENS4_39AutoVectorizingCopyWithAssumedAlignmentILi128EEEEEEvvEEEEvNT_6ParamsE,@function
        .size           _ZN7cutlass13device_kernelINS_4gemm6kernel13GemmUniversalIN4cute5tupleIJiiiiEEENS1_10collective13CollectiveMmaINS1_35MainloopSm100TmaUmmaWarpSpecializedILi42ELi2ELi4ENS5_IJNS4_1CILi1EEESB_SB_EEEEENS5_IJNSA_ILi64EEENSA_ILi96EEENSA_ILi16EEEEEENS_10bfloat16_tENS5_IJlSB_lEEESI_SJ_NS4_8TiledMMAINS4_8MMA_AtomIJNS4_20SM100_MMA_F16BF16_SSISI_SI_fLi64ELi96ELNS4_4UMMA5MajorE0ELSO_0ELNSN_7ScaleInE0ELSP_0EEEEEENS4_6LayoutISC_NS5_IJNSA_ILi0EEEST_ST_EEEEENS5_IJNS4_10UnderscoreESW_SW_EEEEENS4_13SM90_TMA_LOADENS4_14ComposedLayoutINS4_7SwizzleILi1ELi4ELi3EEENS4_18smem_ptr_flag_bitsILi16EEENSS_INS5_IJNSA_ILi8EEESG_EEENS5_IJSG_SB_EEEEEEEvNS4_8identityESZ_S19_vS1A_EENS_8epilogue10collective18CollectiveEpilogueINS1C_23Sm100TmaWarpSpecializedILi3ELi2ELi16ELb1ELb0EEEJSH_NS5_IJNSS_ISE_SB_EENSS_INSA_ILi32EEESB_EEEEESI_SJ_SI_SJ_NS1C_6fusion15FusionCallbacksIS1G_NS1L_17LinearCombinationISI_fSI_fLNS_15FloatRoundStyleE2EEESH_S1K_JEEENS4_5SM1004TMEM4LOAD26SM100_TMEM_LOAD_16dp256b4xESZ_NS10_INS11_ILi2ELi4ELi3EEES14_NSS_INS5_IJS15_S1I_EEENS5_IJS1I_SB_EEEEEEENS4_17SM75_U32x4_LDSM_NENS4_14SM90_TMA_STOREES1Z_NS4_17SM90_U32x4_STSM_NENS4_39AutoVectorizingCopyWithAssumedAlignmentILi128EEEEEEvvEEEEvNT_6ParamsE,(.L_x_278 - _ZN7cutlass13device_kernelINS_4gemm6kernel13GemmUniversalIN4cute5tupleIJiiiiEEENS1_10collective13CollectiveMmaINS1_35MainloopSm100TmaUmmaWarpSpecializedILi42ELi2ELi4ENS5_IJNS4_1CILi1EEESB_SB_EEEEENS5_IJNSA_ILi64EEENSA_ILi96EEENSA_ILi16EEEEEENS_10bfloat16_tENS5_IJlSB_lEEESI_SJ_NS4_8TiledMMAINS4_8MMA_AtomIJNS4_20SM100_MMA_F16BF16_SSISI_SI_fLi64ELi96ELNS4_4UMMA5MajorE0ELSO_0ELNSN_7ScaleInE0ELSP_0EEEEEENS4_6LayoutISC_NS5_IJNSA_ILi0EEEST_ST_EEEEENS5_IJNS4_10UnderscoreESW_SW_EEEEENS4_13SM90_TMA_LOADENS4_14ComposedLayoutINS4_7SwizzleILi1ELi4ELi3EEENS4_18smem_ptr_flag_bitsILi16EEENSS_INS5_IJNSA_ILi8EEESG_EEENS5_IJSG_SB_EEEEEEEvNS4_8identityESZ_S19_vS1A_EENS_8epilogue10collective18CollectiveEpilogueINS1C_23Sm100TmaWarpSpecializedILi3ELi2ELi16ELb1ELb0EEEJSH_NS5_IJNSS_ISE_SB_EENSS_INSA_ILi32EEESB_EEEEESI_SJ_SI_SJ_NS1C_6fusion15FusionCallbacksIS1G_NS1L_17LinearCombinationISI_fSI_fLNS_15FloatRoundStyleE2EEESH_S1K_JEEENS4_5SM1004TMEM4LOAD26SM100_TMEM_LOAD_16dp256b4xESZ_NS10_INS11_ILi2ELi4ELi3EEES14_NSS_INS5_IJS15_S1I_EEENS5_IJS1I_SB_EEEEEEENS4_17SM75_U32x4_LDSM_NENS4_14SM90_TMA_STOREES1Z_NS4_17SM90_U32x4_STSM_NENS4_39AutoVectorizingCopyWithAssumedAlignmentILi128EEEEEEvvEEEEvNT_6ParamsE)
        .other          _ZN7cutlass13device_kernelINS_4gemm6kernel13GemmUniversalIN4cute5tupleIJiiiiEEENS1_10collective13CollectiveMmaINS1_35MainloopSm100TmaUmmaWarpSpecializedILi42ELi2ELi4ENS5_IJNS4_1CILi1EEESB_SB_EEEEENS5_IJNSA_ILi64EEENSA_ILi96EEENSA_ILi16EEEEEENS_10bfloat16_tENS5_IJlSB_lEEESI_SJ_NS4_8TiledMMAINS4_8MMA_AtomIJNS4_20SM100_MMA_F16BF16_SSISI_SI_fLi64ELi96ELNS4_4UMMA5MajorE0ELSO_0ELNSN_7ScaleInE0ELSP_0EEEEEENS4_6LayoutISC_NS5_IJNSA_ILi0EEEST_ST_EEEEENS5_IJNS4_10UnderscoreESW_SW_EEEEENS4_13SM90_TMA_LOADENS4_14ComposedLayoutINS4_7SwizzleILi1ELi4ELi3EEENS4_18smem_ptr_flag_bitsILi16EEENSS_INS5_IJNSA_ILi8EEESG_EEENS5_IJSG_SB_EEEEEEEvNS4_8identityESZ_S19_vS1A_EENS_8epilogue10collective18CollectiveEpilogueINS1C_23Sm100TmaWarpSpecializedILi3ELi2ELi16ELb1ELb0EEEJSH_NS5_IJNSS_ISE_SB_EENSS_INSA_ILi32EEESB_EEEEESI_SJ_SI_SJ_NS1C_6fusion15FusionCallbacksIS1G_NS1L_17LinearCombinationISI_fSI_fLNS_15FloatRoundStyleE2EEESH_S1K_JEEENS4_5SM1004TMEM4LOAD26SM100_TMEM_LOAD_16dp256b4xESZ_NS10_INS11_ILi2ELi4ELi3EEES14_NSS_INS5_IJS15_S1I_EEENS5_IJS1I_SB_EEEEEEENS4_17SM75_U32x4_LDSM_NENS4_14SM90_TMA_STOREES1Z_NS4_17SM90_U32x4_STSM_NENS4_39AutoVectorizingCopyWithAssumedAlignmentILi128EEEEEEvvEEEEvNT_6ParamsE,@"STO_CUDA_ENTRY STV_DEFAULT"
_ZN7cutlass13device_kernelINS_4gemm6kernel13GemmUniversalIN4cute5tupleIJiiiiEEENS1_10collective13CollectiveMmaINS1_35MainloopSm100TmaUmmaWarpSpecializedILi42ELi2ELi4ENS5_IJNS4_1CILi1EEESB_SB_EEEEENS5_IJNSA_ILi64EEENSA_ILi96EEENSA_ILi16EEEEEENS_10bfloat16_tENS5_IJlSB_lEEESI_SJ_NS4_8TiledMMAINS4_8MMA_AtomIJNS4_20SM100_MMA_F16BF16_SSISI_SI_fLi64ELi96ELNS4_4UMMA5MajorE0ELSO_0ELNSN_7ScaleInE0ELSP_0EEEEEENS4_6LayoutISC_NS5_IJNSA_ILi0EEEST_ST_EEEEENS5_IJNS4_10UnderscoreESW_SW_EEEEENS4_13SM90_TMA_LOADENS4_14ComposedLayoutINS4_7SwizzleILi1ELi4ELi3EEENS4_18smem_ptr_flag_bitsILi16EEENSS_INS5_IJNSA_ILi8EEESG_EEENS5_IJSG_SB_EEEEEEEvNS4_8identityESZ_S19_vS1A_EENS_8epilogue10collective18CollectiveEpilogueINS1C_23Sm100TmaWarpSpecializedILi3ELi2ELi16ELb1ELb0EEEJSH_NS5_IJNSS_ISE_SB_EENSS_INSA_ILi32EEESB_EEEEESI_SJ_SI_SJ_NS1C_6fusion15FusionCallbacksIS1G_NS1L_17LinearCombinationISI_fSI_fLNS_15FloatRoundStyleE2EEESH_S1K_JEEENS4_5SM1004TMEM4LOAD26SM100_TMEM_LOAD_16dp256b4xESZ_NS10_INS11_ILi2ELi4ELi3EEES14_NSS_INS5_IJS15_S1I_EEENS5_IJS1I_SB_EEEEEEENS4_17SM75_U32x4_LDSM_NENS4_14SM90_TMA_STOREES1Z_NS4_17SM90_U32x4_STSM_NENS4_39AutoVectorizingCopyWithAssumedAlignmentILi128EEEEEEvvEEEEvNT_6ParamsE:
[----:B------:R-:W1:Y:S01]  /*0000*/  LDC R1, c[0x0][0x37c] ;  /* 0x0000df00ff017b82 */ /* 0x000e620000000800 */
[----:B------:R-:W2:Y:S01]  /*0010*/  S2R R72, SR_TID.X ;  /* 0x0000000000487919 */ /* 0x000ea20000002100 */
[----:B------:R-:W3:Y:S01]  /*0020*/  LDCU.64 UR4, c[0x0][0x890] ;  /* 0x00011200ff0477ac */ /* 0x000ee20008000a00 */
[----:B------:R-:W-:Y:S02]  /*0030*/  PRMT R59, RZ, 0x7610, R59 ;  /* 0x00007610ff3b7816 */ /* 0x000fe4000000003b */
[----:B------:R-:W-:Y:S01]  /*0040*/  ELECT P5, URZ, PT ;  /* 0x0000000000ff782f */ /* 0x000fe200038a0000 */
[----:B------:R-:W4:Y:S01]  /*0050*/  LDCU.64 UR46, c[0x0][0x358] ;  /* 0x00006b00ff2e77ac */ /* 0x000f220008000a00 */
[----:B---3--:R-:W-:-:S04]  /*0060*/  UISETP.NE.U32.AND UP0, UPT, UR4, URZ, UPT ;  /* 0x000000ff0400728c */ /* 0x008fc8000bf05070 */
[----:B------:R-:W-:Y:S01]  /*0070*/  UISETP.NE.AND.EX UP0, UPT, UR5, URZ, UPT, UP0 ;  /* 0x000000ff0500728c */ /* 0x000fe2000bf05300 */
[----:B--2---:R-:W-:-:S05]  /*0080*/  SHF.R.U32.HI R65, RZ, 0x5, R72 ;  /* 0x00000005ff417819 */ /* 0x004fca0000011648 */
[----:B------:R-:W2:Y:S02]  /*0090*/  SHFL.IDX PT, R0, R65, RZ, 0x1f ;  /* 0x00001fff41007589 */ /* 0x000ea400000e0000 */
[----:B--2---:R-:W-:Y:S01]  /*00a0*/  R2UR UR8, R0 ;  /* 0x00000000000872ca */ /* 0x004fe200000e0000 */
[----:B-1--4-:R-:W-:-:S14]  /*00b0*/  BRA.U UP0, `(.L_x_0) ;  /* 0x00000001002c7547 */ /* 0x012fdc000b800000 */
[----:B------:R-:W1:Y:S02]  /*00c0*/  LDCU.64 UR6, c[0x0][0x888] ;  /* 0x00011100ff0677ac */ /* 0x000e640008000a00 */
[----:B-1----:R-:W-:-:S04]  /*00d0*/  UISETP.NE.U32.AND UP0, UPT, UR6, URZ, UPT ;  /* 0x000000ff0600728c */ /* 0x002fc8000bf05070 */
[----:B------:R-:W-:-:S09]  /*00e0*/  UISETP.NE.AND.EX UP0, UPT, UR7, URZ, UPT, UP0 ;  /* 0x000000ff0700728c */ /* 0x000fd2000bf05300 */
[----:B------:R-:W-:Y:S05]  /*00f0*/  BRA.U !UP0, `(.L_x_1) ;  /* 0x0000000108107547 */ /* 0x000fea000b800000 */
[----:B------:R-:W1:Y:S02]  /*0100*/  LDC.64 R2, c[0x0][0x888] ;  /* 0x00022200ff027b82 */ /* 0x000e640000000a00 */
[----:B-1----:R1:W5:Y:S01]  /*0110*/  LDG.E R35, desc[UR46][R2.64] ;  /* 0x0000002e02237981 */ /* 0x002362000c1e1900 */
[----:B------:R-:W-:Y:S01]  /*0120*/  HFMA2 R59, -RZ, RZ, 0, 5.9604644775390625e-08 ;  /* 0x00000001ff3b7431 */ /* 0x000fe200000001ff */
[----:B------:R-:W-:Y:S05]  /*0130*/  BRA `(.L_x_0) ;  /* 0x00000000000c7947 */ /* 0x000fea0003800000 */
.L_x_1:
[----:B------:R-:W1:Y:S01]  /*0140*/  LDCU UR6, c[0x0][0x880] ;  /* 0x00011000ff0677ac */ /* 0x000e620008000800 */
[----:B------:R-:W-:Y:S01]  /*0150*/  HFMA2 R59, -RZ, RZ, 0, 5.9604644775390625e-08 ;  /* 0x00000001ff3b7431 */ /* 0x000fe200000001ff */
[----:B-1----:R-:W-:-:S07]  /*0160*/  MOV R35, UR6 ;  /* 0x0000000600237c02 */ /* 0x002fce0008000f00 */
.L_x_0:
[----:B------:R-:W2:Y:S02]  /*0170*/  LDCU.64 UR6, c[0x0][0x8b0] ;  /* 0x00011600ff0677ac */ /* 0x000ea40008000a00 */
[----:B--2---:R-:W-:-:S04]  /*0180*/  UISETP.NE.U32.AND UP0, UPT, UR6, URZ, UPT ;  /* 0x000000ff0600728c */ /* 0x004fc8000bf05070 */
[----:B------:R-:W-:-:S09]  /*0190*/  UISETP.NE.AND.EX UP0, UPT, UR7, URZ, UPT, UP0 ;  /* 0x000000ff0700728c */ /* 0x000fd2000bf05300 */
[----:B------:R-:W-:Y:S05]  /*01a0*/  BRA.U UP0, `(.L_x_2) ;  /* 0x0000000100247547 */ /* 0x000fea000b800000 */
[----:B------:R-:W2:Y:S02]  /*01b0*/  LDCU.64 UR6, c[0x0][0x8a8] ;  /* 0x00011500ff0677ac */ /* 0x000ea40008000a00 */
[----:B--2---:R-:W-:-:S04]  /*01c0*/  UISETP.NE.U32.AND UP0, UPT, UR6, URZ, UPT ;  /* 0x000000ff0600728c */ /* 0x004fc8000bf05070 */
[----:B------:R-:W-:-:S09]  /*01d0*/  UISETP.NE.AND.EX UP0, UPT, UR7, URZ, UPT, UP0 ;  /* 0x000000ff0700728c */ /* 0x000fd2000bf05300 */
[----:B------:R-:W-:Y:S05]  /*01e0*/  BRA.U !UP0, `(.L_x_3) ;  /* 0x00000001080c7547 */ /* 0x000fea000b800000 */
[----:B------:R-:W2:Y:S02]  /*01f0*/  LDC.64 R32, c[0x0][0x8a8] ;  /* 0x00022a00ff207b82 */ /* 0x000ea40000000a00 */
[----:B--2---:R2:W5:Y:S01]  /*0200*/  LDG.E R32, desc[UR46][R32.64] ;  /* 0x0000002e20207981 */ /* 0x004562000c1e1900 */
[----:B------:R-:W-:Y:S05]  /*0210*/  BRA `(.L_x_2) ;  /* 0x0000000000087947 */ /* 0x000fea0003800000 */
.L_x_3:
[----:B------:R-:W2:Y:S02]  /*0220*/  LDCU UR6, c[0x0][0x8a0] ;  /* 0x00011400ff0677ac */ /* 0x000ea40008000800 */
[----:B--2---:R-:W-:Y:S02]  /*0230*/  MOV R32, UR6 ;  /* 0x0000000600207c02 */ /* 0x004fe40008000f00 */
.L_x_2:
[----:B------:R-:W-:Y:S01]  /*0240*/  IMAD.U32 R0, RZ, RZ, UR8 ;  /* 0x00000008ff007e24 */ /* 0x000fe2000f8e00ff */
[----:B------:R-:W-:Y:S04]  /*0250*/  BSSY.RECONVERGENT B0, `(.L_x_4) ;  /* 0x000000c000007945 */ /* 0x000fe80003800200 */
[C---:B------:R-:W-:Y:S02]  /*0260*/  ISETP.NE.OR P1, PT, R0.reuse, 0x1, !P5 ;  /* 0x000000010000780c */ /* 0x040fe40006f25670 */
[----:B------:R-:W-:-:S11]  /*0270*/  ISETP.NE.OR P0, PT, R0, 0x3, !P5 ;  /* 0x000000030000780c */ /* 0x000fd60006f05670 */
[----:B------:R-:W-:Y:S05]  /*0280*/  @P1 BRA `(.L_x_5) ;  /* 0x0000000000201947 */ /* 0x000fea0003800000 */
[----:B------:R-:W3:Y:S02]  /*0290*/  LDCU.64 UR6, c[0x0][0x348] ;  /* 0x00006900ff0677ac */ /* 0x000ee40008000a00 */
[----:B---3--:R-:W-:Y:S02]  /*02a0*/  UIADD3 UR10, UP1, UPT, UR6, 0x80, URZ ;  /* 0x00000080060a7890 */ /* 0x008fe4000ff3e0ff */
[----:B------:R-:W-:Y:S02]  /*02b0*/  UIADD3 UR6, UP0, UPT, UR6, 0x180, URZ ;  /* 0x0000018006067890 */ /* 0x000fe4000ff1e0ff */
[----:B------:R-:W-:Y:S02]  /*02c0*/  UIADD3.X UR11, UPT, UPT, URZ, UR7, URZ, UP1, !UPT ;  /* 0x00000007ff0b7290 */ /* 0x000fe40008ffe4ff */
[----:B------:R-:W-:-:S07]  /*02d0*/  UIADD3.X UR7, UPT, UPT, URZ, UR7, URZ, UP0, !UPT ;  /* 0x00000007ff077290 */ /* 0x000fce00087fe4ff */
[----:B------:R3:W-:Y:S02]  /*02e0*/  UTMACCTL.PF [UR10] ;  /* 0x000000000a0079b9 */ /* 0x0007e40008040000 */
[----:B------:R3:W-:Y:S02]  /*02f0*/  UTMACCTL.PF [UR6] ;  /* 0x00000000060079b9 */ /* 0x0007e40008040000 */
[----:B---3--:R-:W-:Y:S01]  /*0300*/  NOP ;  /* 0x0000000000007918 */ /* 0x008fe20000000000 */
.L_x_5:
[----:B------:R-:W-:Y:S05]  /*0310*/  BSYNC.RECONVERGENT B0 ;  /* 0x0000000000007941 */ /* 0x000fea0003800200 */
.L_x_4:
[----:B------:R-:W-:Y:S04]  /*0320*/  BSSY.RECONVERGENT B0, `(.L_x_6) ;  /* 0x000000a000007945 */ /* 0x000fe80003800200 */
        /* <DEDUP_REMOVED lines=9> */
.L_x_7:
[----:B------:R-:W-:Y:S05]  /*03c0*/  BSYNC.RECONVERGENT B0 ;  /* 0x0000000000007941 */ /* 0x000fea0003800200 */
.L_x_6:
[----:B------:R-:W3:Y:S01]  /*03d0*/  LDCU.64 UR6, c[0x0][0x888] ;  /* 0x00011100ff0677ac */ /* 0x000ee20008000a00 */
[----:B------:R-:W-:Y:S02]  /*03e0*/  UISETP.EQ.U32.AND UP1, UPT, UR4, URZ, UPT ;  /* 0x000000ff0400728c */ /* 0x000fe4000bf22070 */
[----:B------:R-:W-:Y:S02]  /*03f0*/  UPLOP3.LUT UP2, UPT, UPT, UPT, UPT, 0x80, 0x8 ;  /* 0x000000000008789c */ /* 0x000fe40003f4f070 */
[----:B---3--:R-:W-:-:S04]  /*0400*/  UISETP.NE.U32.AND UP0, UPT, UR6, URZ, UPT ;  /* 0x000000ff0600728c */ /* 0x008fc8000bf05070 */
[----:B------:R-:W-:-:S04]  /*0410*/  UISETP.NE.AND.EX UP0, UPT, UR7, URZ, UPT, UP0 ;  /* 0x000000ff0700728c */ /* 0x000fc8000bf05300 */
[----:B------:R-:W-:-:S04]  /*0420*/  UISETP.EQ.OR.EX UP3, UPT, UR5, URZ, !UP0, UP1 ;  /* 0x000000ff0500728c */ /* 0x000fc8000c762710 */
[----:B------:R-:W-:-:S05]  /*0430*/  UP2UR UR51, UPR, URZ, 0x8 ;  /* 0x00000008ff337883 */ /* 0x000fca0008000000 */
[----:B------:R-:W-:Y:S07]  /*0440*/  BRA.U !UP3, `(.L_x_8) ;  /* 0x000000010b207547 */ /* 0x000fee000b800000 */
[----:B------:R-:W-:Y:S01]  /*0450*/  UISETP.NE.U32.AND UP2, UPT, UR4, URZ, UPT ;  /* 0x000000ff0400728c */ /* 0x000fe2000bf45070 */
[----:B-----5:R-:W-:Y:S01]  /*0460*/  FSETP.NEU.AND P0, PT, R35, RZ, PT ;  /* 0x000000ff2300720b */ /* 0x020fe20003f0d000 */
[----:B------:R-:W-:Y:S02]  /*0470*/  USEL UR4, URZ, 0xffffffff, UP0 ;  /* 0xffffffffff047887 */ /* 0x000fe40008000000 */
[----:B------:R-:W-:-:S10]  /*0480*/  UISETP.NE.AND.EX UP2, UPT, UR5, URZ, UPT, UP2 ;  /* 0x000000ff0500728c */ /* 0x000fd4000bf45320 */
[----:B------:R-:W-:Y:S01]  /*0490*/  VOTEU.ANY UP1, P0 ;  /* 0x0000000000ff7886 */ /* 0x000fe20000020100 */
[----:B------:R-:W-:-:S04]  /*04a0*/  @!UP2 USEL UR4, URZ, 0xffffffff, UP1 ;  /* 0xffffffffff04a887 */ /* 0x000fc80008800000 */
[----:B------:R-:W-:-:S04]  /*04b0*/  ULOP3.LUT UR4, UR4, 0x1, URZ, 0xc0, !UPT ;  /* 0x0000000104047892 */ /* 0x000fc8000f8ec0ff */
[----:B------:R-:W-:-:S11]  /*04c0*/  UISETP.NE.U32.AND UP2, UPT, UR4, 0x1, UPT ;  /* 0x000000010400788c */ /* 0x000fd6000bf45070 */
.L_x_8:
[----:B-1----:R-:W1:Y:S01]  /*04d0*/  SHFL.IDX PT, R2, R65, RZ, 0x1f ;  /* 0x00001fff41027589 */ /* 0x002e6200000e0000 */
[----:B------:R-:W-:-:S04]  /*04e0*/  UISETP.NE.AND UP1, UPT, UR8, 0x2, UPT ;  /* 0x000000020800788c */ /* 0x000fc8000bf25270 */
[----:B------:R-:W-:Y:S01]  /*04f0*/  USEL UR6, URZ, 0x1, UP1 ;  /* 0x00000001ff067887 */ /* 0x000fe20008800000 */
[----:B-1----:R-:W-:-:S13]  /*0500*/  ISETP.NE.AND P0, PT, R2, RZ, PT ;  /* 0x000000ff0200720c */ /* 0x002fda0003f05270 */
[----:B------:R-:W-:Y:S05]  /*0510*/  @P0 BRA `(.L_x_9) ;  /* 0x0000000400840947 */ /* 0x000fea0003800000 */
[----:B------:R-:W-:Y:S01]  /*0520*/  ELECT P0, URZ, PT ;  /* 0x0000000000ff782f */ /* 0x000fe20003800000 */
[----:B------:R-:W-:-:S12]  /*0530*/  BSSY.RECONVERGENT B0, `(.L_x_9) ;  /* 0x000005f000007945 */ /* 0x000fd80003800200 */
[----:B------:R-:W-:Y:S05]  /*0540*/  @!P0 BRA `(.L_x_10) ;  /* 0x0000000400748947 */ /* 0x000fea0003800000 */
[----:B------:R-:W1:Y:S01]  /*0550*/  S2UR UR5, SR_CgaCtaId ;  /* 0x00000000000579c3 */ /* 0x000e620000008800 */
[----:B------:R-:W-:Y:S01]  /*0560*/  UMOV UR7, 0x400 ;  /* 0x0000040000077882 */ /* 0x000fe20000000000 */
[----:B------:R-:W-:Y:S02]  /*0570*/  UMOV UR4, 0x1 ;  /* 0x0000000100047882 */ /* 0x000fe40000000000 */
[----:B------:R-:W-:-:S04]  /*0580*/  UIADD3 UR10, UPT, UPT, -UR4, 0x100000, URZ ;  /* 0x00100000040a7890 */ /* 0x000fc8000fffe1ff */
[----:B------:R-:W-:Y:S02]  /*0590*/  USHF.L.U32 UR11, UR10, 0xb, URZ ;  /* 0x0000000b0a0b7899 */ /* 0x000fe400080006ff */
[----:B------:R-:W-:Y:S02]  /*05a0*/  USHF.L.U32 UR10, UR10, 0x1, URZ ;  /* 0x000000010a0a7899 */ /* 0x000fe400080006ff */
[----:B-1----:R-:W-:Y:S01]  /*05b0*/  ULEA UR5, UR5, UR7, 0x18 ;  /* 0x0000000705057291 */ /* 0x002fe2000f8ec0ff */
[----:B------:R-:W1:Y:S11]  /*05c0*/  FENCE.VIEW.ASYNC.S ;  /* 0x00000000000073c6 */ /* 0x000e760000000000 */
[----:B-1----:R1:W3:Y:S01]  /*05d0*/  SYNCS.EXCH.64 URZ, [UR5], UR10 ;  /* 0x0000000a05ff75b2 */ /* 0x0022e20008000100 */
[----:B------:R1:W4:Y:S01]  /*05e0*/  SYNCS.EXCH.64 URZ, [UR5+0x150], UR10 ;  /* 0x0001500a05ff75b2 */ /* 0x0003220008000100 */
[----:B------:R1:W1:Y:S01]  /*05f0*/  SYNCS.EXCH.64 URZ, [UR5+0x8], UR10 ;  /* 0x0000080a05ff75b2 */ /* 0x0002620008000100 */
        /* <DEDUP_REMOVED lines=81> */
[----:B---34-:R-:W-:Y:S01]  /*0b10*/  NOP ;  /* 0x0000000000007918 */ /* 0x018fe20000000000 */
.L_x_10:
[----:B-1----:R-:W-:Y:S05]  /*0b20*/  BSYNC.RECONVERGENT B0 ;  /* 0x0000000000007941 */ /* 0x002fea0003800200 */
.L_x_9:
[----:B------:R-:W1:Y:S01]  /*0b30*/  SHFL.IDX PT, R2, R65, RZ, 0x1f ;  /* 0x00001fff41027589 */ /* 0x000e6200000e0000 */
[----:B------:R-:W-:Y:S01]  /*0b40*/  NOP ;  /* 0x0000000000007918 */ /* 0x000fe20000000000 */
[----:B-1----:R-:W-:-:S13]  /*0b50*/  ISETP.NE.AND P0, PT, R2, 0x1, PT ;  /* 0x000000010200780c */ /* 0x002fda0003f05270 */
[----:B------:R-:W-:Y:S05]  /*0b60*/  @P0 BRA `(.L_x_11) ;  /* 0x0000000000500947 */ /* 0x000fea0003800000 */
[----:B------:R-:W1:Y:S01]  /*0b70*/  S2UR UR7, SR_CgaCtaId ;  /* 0x00000000000779c3 */ /* 0x000e620000008800 */
[----:B------:R-:W-:Y:S01]  /*0b80*/  UMOV UR9, 0x400 ;  /* 0x0000040000097882 */ /* 0x000fe20000000000 */
[----:B------:R-:W-:Y:S01]  /*0b90*/  UMOV UR5, 0x20 ;  /* 0x0000002000057882 */ /* 0x000fe20000000000 */
[----:B------:R-:W-:Y:S01]  /*0ba0*/  UMOV UR4, 0x80 ;  /* 0x0000008000047882 */ /* 0x000fe20000000000 */
[----:B------:R-:W-:-:S04]  /*0bb0*/  UIADD3 UR10, UPT, UPT, -UR5, 0x100000, URZ ;  /* 0x00100000050a7890 */ /* 0x000fc8000fffe1ff */
[----:B------:R-:W-:Y:S02]  /*0bc0*/  USHF.L.U32 UR11, UR10, 0xb, URZ ;  /* 0x0000000b0a0b7899 */ /* 0x000fe400080006ff */
[----:B------:R-:W-:Y:S02]  /*0bd0*/  USHF.L.U32 UR10, UR10, 0x1, URZ ;  /* 0x000000010a0a7899 */ /* 0x000fe400080006ff */
[----:B------:R-:W-:-:S04]  /*0be0*/  UIADD3 UR4, UPT, UPT, -UR4, 0x100000, URZ ;  /* 0x0010000004047890 */ /* 0x000fc8000fffe1ff */
[----:B------:R-:W-:Y:S02]  /*0bf0*/  USHF.L.U32 UR5, UR4, 0xb, URZ ;  /* 0x0000000b04057899 */ /* 0x000fe400080006ff */
[----:B------:R-:W-:Y:S01]  /*0c00*/  USHF.L.U32 UR4, UR4, 0x1, URZ ;  /* 0x0000000104047899 */ /* 0x000fe200080006ff */
[----:B------:R-:W-:Y:S01]  /*0c10*/  ELECT P0, URZ, PT ;  /* 0x0000000000ff782f */ /* 0x000fe20003800000 */
[----:B-1----:R-:W-:Y:S01]  /*0c20*/  ULEA UR7, UR7, UR9, 0x18 ;  /* 0x0000000907077291 */ /* 0x002fe2000f8ec0ff */
[----:B------:R-:W1:Y:S11]  /*0c30*/  FENCE.VIEW.ASYNC.S ;  /* 0x00000000000073c6 */ /* 0x000e760000000000 */
[----:B-1----:R1:W3:Y:S01]  /*0c40*/  SYNCS.EXCH.64 URZ, [UR7+0x2a0], UR10 ;  /* 0x0002a00a07ff75b2 */ /* 0x0022e20008000100 */
[----:B------:R1:W4:Y:S01]  /*0c50*/  SYNCS.EXCH.64 URZ, [UR7+0x2b8], UR4 ;  /* 0x0002b80407ff75b2 */ /* 0x0003220008000100 */
[----:B------:R1:W1:Y:S01]  /*0c60*/  SYNCS.EXCH.64 URZ, [UR7+0x2a8], UR10 ;  /* 0x0002a80a07ff75b2 */ /* 0x0002620008000100 */
[----:B------:R1:W1:Y:S01]  /*0c70*/  SYNCS.EXCH.64 URZ, [UR7+0x2c0], UR4 ;  /* 0x0002c00407ff75b2 */ /* 0x0002620008000100 */
[----:B------:R1:W1:Y:S01]  /*0c80*/  SYNCS.EXCH.64 URZ, [UR7+0x2b0], UR10 ;  /* 0x0002b00a07ff75b2 */ /* 0x0002620008000100 */
[----:B------:R1:W1:Y:S01]  /*0c90*/  SYNCS.EXCH.64 URZ, [UR7+0x2c8], UR4 ;  /* 0x0002c80407ff75b2 */ /* 0x0002620008000100 */
[----:B------:R-:W-:Y:S01]  /*0ca0*/  NOP ;  /* 0x0000000000007918 */ /* 0x000fe20000000000 */
.L_x_11:
[----:B------:R-:W2:Y:S01]  /*0cb0*/  SHFL.IDX PT, R2, R65, RZ, 0x1f ;  /* 0x00001fff41027589 */ /* 0x000ea200000e0000 */
[----:B------:R-:W-:Y:S01]  /*0cc0*/  NOP ;  /* 0x0000000000007918 */ /* 0x000fe20000000000 */
[----:B--2---:R-:W-:-:S13]  /*0cd0*/  ISETP.NE.AND P0, PT, R2, 0x3, PT ;  /* 0x000000030200780c */ /* 0x004fda0003f05270 */
[----:B------:R-:W-:Y:S05]  /*0ce0*/  @P0 BRA `(.L_x_12) ;  /* 0x0000000000300947 */ /* 0x000fea0003800000 */
[----:B-1----:R-:W1:Y:S01]  /*0cf0*/  S2UR UR5, SR_CgaCtaId ;  /* 0x00000000000579c3 */ /* 0x002e620000008800 */
[----:B------:R-:W-:Y:S01]  /*0d00*/  UMOV UR7, 0x400 ;  /* 0x0000040000077882 */ /* 0x000fe20000000000 */
[----:B------:R-:W-:Y:S01]  /*0d10*/  UMOV UR4, 0x20 ;  /* 0x0000002000047882 */ /* 0x000fe20000000000 */
[----:B------:R-:W-:Y:S01]  /*0d20*/  ELECT P0, URZ, PT ;  /* 0x0000000000ff782f */ /* 0x000fe20003800000 */
[----:B------:R-:W-:-:S04]  /*0d30*/  UIADD3 UR10, UPT, UPT, -UR4, 0x100000, URZ ;  /* 0x00100000040a7890 */ /* 0x000fc8000fffe1ff */
[----:B------:R-:W-:Y:S02]  /*0d40*/  USHF.L.U32 UR11, UR10, 0xb, URZ ;  /* 0x0000000b0a0b7899 */ /* 0x000fe400080006ff */
[----:B------:R-:W-:Y:S02]  /*0d50*/  USHF.L.U32 UR10, UR10, 0x1, URZ ;  /* 0x000000010a0a7899 */ /* 0x000fe400080006ff */
[----:B-1----:R-:W-:Y:S01]  /*0d60*/  ULEA UR5, UR5, UR7, 0x18 ;  /* 0x0000000705057291 */ /* 0x002fe2000f8ec0ff */
[----:B------:R-:W1:Y:S11]  /*0d70*/  FENCE.VIEW.ASYNC.S ;  /* 0x00000000000073c6 */ /* 0x000e760000000000 */
[----:B-1----:R2:W1:Y:S01]  /*0d80*/  SYNCS.EXCH.64 URZ, [UR5+0x2d0], UR10 ;  /* 0x0002d00a05ff75b2 */ /* 0x0024620008000100 */
[----:B------:R2:W1:Y:S02]  /*0d90*/  SYNCS.EXCH.64 URZ, [UR5+0x2d8], UR10 ;  /* 0x0002d80a05ff75b2 */ /* 0x0004640008000100 */
[----:B--2---:R-:W-:Y:S01]  /*0da0*/  NOP ;  /* 0x0000000000007918 */ /* 0x004fe20000000000 */
.L_x_12:
[----:B------:R-:W2:Y:S01]  /*0db0*/  SHFL.IDX PT, R2, R65, RZ, 0x1f ;  /* 0x00001fff41027589 */ /* 0x000ea200000e0000 */
[----:B------:R-:W-:Y:S01]  /*0dc0*/  NOP ;  /* 0x0000000000007918 */ /* 0x000fe20000000000 */
[----:B--2---:R-:W-:-:S13]  /*0dd0*/  ISETP.NE.AND P0, PT, R2, 0x4, PT ;  /* 0x000000040200780c */ /* 0x004fda0003f05270 */
[----:B------:R-:W-:Y:S05]  /*0de0*/  @P0 BRA `(.L_x_13) ;  /* 0x00000000004c0947 */ /* 0x000fea0003800000 */
[----:B-1----:R-:W1:Y:S01]  /*0df0*/  S2UR UR5, SR_CgaCtaId ;  /* 0x00000000000579c3 */ /* 0x002e620000008800 */
[----:B------:R-:W-:Y:S01]  /*0e00*/  UMOV UR9, 0x100 ;  /* 0x0000010000097882 */ /* 0x000fe20000000000 */
[----:B------:R-:W-:Y:S01]  /*0e10*/  UMOV UR7, 0x400 ;  /* 0x0000040000077882 */ /* 0x000fe20000000000 */
[----:B------:R-:W-:Y:S01]  /*0e20*/  USEL UR9, UR9, 0xe0, UP2 ;  /* 0x000000e009097887 */ /* 0x000fe20009000000 */
[----:B------:R-:W-:Y:S01]  /*0e30*/  UMOV UR4, 0x1 ;  /* 0x0000000100047882 */ /* 0x000fe20000000000 */
[----:B------:R-:W-:Y:S01]  /*0e40*/  ELECT P0, URZ, PT ;  /* 0x0000000000ff782f */ /* 0x000fe20003800000 */
[----:B------:R-:W-:-:S04]  /*0e50*/  UIADD3 UR10, UPT, UPT, -UR4, 0x100000, URZ ;  /* 0x00100000040a7890 */ /* 0x000fc8000fffe1ff */
[----:B------:R-:W-:Y:S02]  /*0e60*/  USHF.L.U32 UR11, UR10, 0xb, URZ ;  /* 0x0000000b0a0b7899 */ /* 0x000fe400080006ff */
[----:B------:R-:W-:Y:S02]  /*0e70*/  USHF.L.U32 UR10, UR10, 0x1, URZ ;  /* 0x000000010a0a7899 */ /* 0x000fe400080006ff */
[----:B------:R-:W-:-:S04]  /*0e80*/  UIADD3 UR12, UPT, UPT, -UR9, 0x100000, URZ ;  /* 0x00100000090c7890 */ /* 0x000fc8000fffe1ff */
[----:B------:R-:W-:Y:S02]  /*0e90*/  USHF.L.U32 UR13, UR12, 0xb, URZ ;  /* 0x0000000b0c0d7899 */ /* 0x000fe400080006ff */
[----:B------:R-:W-:Y:S02]  /*0ea0*/  USHF.L.U32 UR12, UR12, 0x1, URZ ;  /* 0x000000010c0c7899 */ /* 0x000fe400080006ff */
[----:B-1----:R-:W-:Y:S01]  /*0eb0*/  ULEA UR5, UR5, UR7, 0x18 ;  /* 0x0000000705057291 */ /* 0x002fe2000f8ec0ff */
[----:B------:R-:W1:Y:S11]  /*0ec0*/  FENCE.VIEW.ASYNC.S ;  /* 0x00000000000073c6 */ /* 0x000e760000000000 */
[----:B-1----:R2:W1:Y:S01]  /*0ed0*/  SYNCS.EXCH.64 URZ, [UR5+0x2e0], UR10 ;  /* 0x0002e00a05ff75b2 */ /* 0x0024620008000100 */
[----:B------:R2:W1:Y:S01]  /*0ee0*/  SYNCS.EXCH.64 URZ, [UR5+0x2f0], UR12 ;  /* 0x0002f00c05ff75b2 */ /* 0x0004620008000100 */
[----:B------:R2:W1:Y:S01]  /*0ef0*/  SYNCS.EXCH.64 URZ, [UR5+0x2e8], UR10 ;  /* 0x0002e80a05ff75b2 */ /* 0x0004620008000100 */
[----:B------:R2:W1:Y:S02]  /*0f00*/  SYNCS.EXCH.64 URZ, [UR5+0x2f8], UR12 ;  /* 0x0002f80c05ff75b2 */ /* 0x0004640008000100 */
[----:B--2---:R-:W-:Y:S01]  /*0f10*/  NOP ;  /* 0x0000000000007918 */ /* 0x004fe20000000000 */
.L_x_13:
[----:B------:R-:W2:Y:S01]  /*0f20*/  SHFL.IDX PT, R2, R65, RZ, 0x1f ;  /* 0x00001fff41027589 */ /* 0x000ea200000e0000 */
[----:B------:R-:W-:Y:S01]  /*0f30*/  NOP ;  /* 0x0000000000007918 */ /* 0x000fe20000000000 */
[----:B--2---:R-:W-:-:S13]  /*0f40*/  ISETP.NE.AND P0, PT, R2, 0x5, PT ;  /* 0x000000050200780c */ /* 0x004fda0003f05270 */
[----:B------:R-:W-:Y:S05]  /*0f50*/  @P0 BRA `(.L_x_14) ;  /* 0x0000000000580947 */ /* 0x000fea0003800000 */
[----:B-1----:R-:W1:Y:S01]  /*0f60*/  S2UR UR7, SR_CgaCtaId ;  /* 0x00000000000779c3 */ /* 0x002e620000008800 */
        /* <DEDUP_REMOVED lines=12> */
[----:B-1----:R2:W1:Y:S01]  /*1030*/  SYNCS.EXCH.64 URZ, [UR7+0x300], UR10 ;  /* 0x0003000a07ff75b2 */ /* 0x0024620008000100 */
[----:B------:R2:W1:Y:S01]  /*1040*/  SYNCS.EXCH.64 URZ, [UR7+0x320], UR4 ;  /* 0x0003200407ff75b2 */ /* 0x0004620008000100 */
[----:B------:R2:W1:Y:S01]  /*1050*/  SYNCS.EXCH.64 URZ, [UR7+0x308], UR10 ;  /* 0x0003080a07ff75b2 */ /* 0x0004620008000100 */
[----:B------:R2:W1:Y:S01]  /*1060*/  SYNCS.EXCH.64 URZ, [UR7+0x328], UR4 ;  /* 0x0003280407ff75b2 */ /* 0x0004620008000100 */
[----:B------:R2:W1:Y:S01]  /*1070*/  SYNCS.EXCH.64 URZ, [UR7+0x310], UR10 ;  /* 0x0003100a07ff75b2 */ /* 0x0004620008000100 */
[----:B------:R2:W1:Y:S01]  /*1080*/  SYNCS.EXCH.64 URZ, [UR7+0x330], UR4 ;  /* 0x0003300407ff75b2 */ /* 0x0004620008000100 */
[----:B------:R2:W1:Y:S01]  /*1090*/  SYNCS.EXCH.64 URZ, [UR7+0x318], UR10 ;  /* 0x0003180a07ff75b2 */ /* 0x0004620008000100 */
[----:B------:R2:W1:Y:S02]  /*10a0*/  SYNCS.EXCH.64 URZ, [UR7+0x338], UR4 ;  /* 0x0003380407ff75b2 */ /* 0x0004640008000100 */
[----:B--2---:R-:W-:Y:S01]  /*10b0*/  NOP ;  /* 0x0000000000007918 */ /* 0x004fe20000000000 */
.L_x_14:
        /* <DEDUP_REMOVED lines=18> */
.L_x_15:
[----:B-1----:R-:W1:Y:S01]  /*11e0*/  S2UR UR5, SR_CTAID.X ;  /* 0x00000000000579c3 */ /* 0x002e620000002500 */
[----:B------:R-:W-:-:S05]  /*11f0*/  CS2R.32 R60, SR_CgaSize ;  /* 0x00000000003c7805 */ /* 0x000fca0000008a00 */
[----:B------:R-:W-:-:S05]  /*1200*/  IMAD R60, R60, -0xa0, RZ ;  /* 0xffffff603c3c7824 */ /* 0x000fca00078e02ff */
[----:B------:R-:W-:-:S14]  /*1210*/  R2UR UR9, R60 ;  /* 0x000000003c0972ca */ /* 0x000fdc00000e0000 */
[----:B------:R-:W2:Y:S01]  /*1220*/  LDCU UR9, c[0x0][UR9+0x2b0] ;  /* 0x00005600090977ac */ /* 0x000ea20008000800 */
[----:B------:R-:W-:Y:S01]  /*1230*/  NOP ;  /* 0x0000000000007918 */ /* 0x000fe20000000000 */
[----:B------:R-:W-:-:S05]  /*1240*/  CS2R.32 R60, SR_CgaSize ;  /* 0x00000000003c7805 */ /* 0x000fca0000008a00 */
[----:B------:R-:W-:-:S05]  /*1250*/  IMAD R60, R60, -0xa0, RZ ;  /* 0xffffff603c3c7824 */ /* 0x000fca00078e02ff */
[----:B------:R-:W-:-:S14]  /*1260*/  R2UR UR7, R60 ;  /* 0x000000003c0772ca */ /* 0x000fdc00000e0000 */
[----:B------:R-:W3:Y:S01]  /*1270*/  LDCU UR7, c[0x0][UR7+0x2b4] ;  /* 0x00005680070777ac */ /* 0x000ee20008000800 */
[----:B------:R-:W4:Y:S08]  /*1280*/  S2UR UR4, SR_CTAID.Y ;  /* 0x00000000000479c3 */ /* 0x000f300000002600 */
[----:B------:R-:W3:Y:S01]  /*1290*/  LDC R9, c[0x0][0xb24] ;  /* 0x0002c900ff097b82 */ /* 0x000ee20000000800 */
[----:B-1----:R-:W-:-:S02]  /*12a0*/  I2FP.F32.U32 R4, UR5 ;  /* 0x0000000500047c45 */ /* 0x002fc40008201000 */
[----:B------:R-:W-:-:S05]  /*12b0*/  CS2R.32 R5, SR_CgaSize ;  /* 0x0000000000057805 */ /* 0x000fca0000008a00 */
[----:B------:R-:W-:-:S06]  /*12c0*/  IMAD R5, R5, -0xa0, RZ ;  /* 0xffffff6005057824 */ /* 0x000fcc00078e02ff */
[----:B------:R-:W1:Y:S01]  /*12d0*/  LDC R5, c[0x0][R5+0x2a0] ;  /* 0x0000a80005057b82 */ /* 0x000e620000000800 */
[----:B------:R-:W-:Y:S01]  /*12e0*/  MOV R21, UR5 ;  /* 0x0000000500157c02 */ /* 0x000fe20008000f00 */
[----:B--2---:R-:W-:Y:S01]  /*12f0*/  FMUL R4, R4, UR9 ;  /* 0x0000000904047c20 */ /* 0x004fe20008400000 */
[----:B----4-:R-:W-:Y:S02]  /*1300*/  I2FP.F32.U32 R2, UR4 ;  /* 0x0000000400027c45 */ /* 0x010fe40008201000 */
[----:B------:R-:W-:-:S05]  /*1310*/  CS2R.32 R3, SR_CgaSize ;  /* 0x0000000000037805 */ /* 0x000fca0000008a00 */
[----:B------:R-:W-:-:S06]  /*1320*/  IMAD R3, R3, -0xa0, RZ ;  /* 0xffffff6003037824 */ /* 0x000fcc00078e02ff */
[----:B------:R-:W2:Y:S01]  /*1330*/  LDC R3, c[0x0][R3+0x2a4] ;  /* 0x0000a90003037b82 */ /* 0x000ea20000000800 */
[----:B------:R-:W4:Y:S01]  /*1340*/  F2I.U32.TRUNC.NTZ R60, R4 ;  /* 0x00000004003c7305 */ /* 0x000f22000020f000 */
[----:B------:R-:W-:Y:S01]  /*1350*/  MOV R20, UR4 ;  /* 0x0000000400147c02 */ /* 0x000fe20008000f00 */
[----:B---3--:R-:W-:-:S05]  /*1360*/  FMUL R2, R2, UR7 ;  /* 0x0000000702027c20 */ /* 0x008fca0008400000 */
[----:B------:R-:W-:Y:S01]  /*1370*/  BAR.SYNC.DEFER_BLOCKING 0x0 ;  /* 0x0000000000007b1d */ /* 0x000fe20000010000 */
[----:B------:R-:W-:-:S05]  /*1380*/  ISETP.GE.AND P0, PT, R9, 0x1, PT ;  /* 0x000000010900780c */ /* 0x000fca0003f06270 */
[----:B------:R-:W3:Y:S02]  /*1390*/  F2I.U32.TRUNC.NTZ R58, R2 ;  /* 0x00000002003a7305 */ /* 0x000ee4000020f000 */
[----:B------:R-:W2:Y:S01]  /*13a0*/  S2UR UR36, SR_CTAID.Z ;  /* 0x00000000002479c3 */ /* 0x000ea20000002700 */
[----:B----4-:R-:W-:-:S05]  /*13b0*/  IADD3 R60, PT, PT, -R60, RZ, RZ ;  /* 0x000000ff3c3c7210 */ /* 0x010fca0007ffe1ff */
[----:B-1----:R-:W-:Y:S01]  /*13c0*/  IMAD R60, R5, R60, UR5 ;  /* 0x00000005053c7e24 */ /* 0x002fe2000f8e023c */
[----:B---3--:R-:W-:-:S05]  /*13d0*/  IADD3 R58, PT, PT, -R58, RZ, RZ ;  /* 0x000000ff3a3a7210 */ /* 0x008fca0007ffe1ff */
[----:B--2---:R-:W-:Y:S01]  /*13e0*/  IMAD R58, R3, R58, UR4 ;  /* 0x00000004033a7e24 */ /* 0x004fe2000f8e023a */
[----:B------:R-:W-:Y:S06]  /*13f0*/  @!P0 BRA `(.L_x_16) ;  /* 0x0000000000b88947 */ /* 0x000fec0003800000 */
[----:B------:R-:W1:Y:S01]  /*1400*/  LDC.64 R4, c[0x0][0xb18] ;  /* 0x0002c600ff047b82 */ /* 0x000e620000000a00 */
[----:B------:R-:W-:-:S07]  /*1410*/  ISETP.NE.AND P0, PT, R9, 0x1, PT ;  /* 0x000000010900780c */ /* 0x000fce0003f05270 */
[----:B------:R-:W2:Y:S08]  /*1420*/  LDC R10, c[0x0][0xb0c] ;  /* 0x0002c300ff0a7b82 */ /* 0x000eb00000000800 */
[----:B------:R-:W3:Y:S08]  /*1430*/  LDC R11, c[0x0][0x370] ;  /* 0x0000dc00ff0b7b82 */ /* 0x000ef00000000800 */
[----:B------:R-:W4:Y:S01]  /*1440*/  LDC R12, c[0x0][0x374] ;  /* 0x0000dd00ff0c7b82 */ /* 0x000f220000000800 */
[----:B-1----:R-:W-:-:S07]  /*1450*/  ISETP.NE.AND P1, PT, R4, 0x1, PT ;  /* 0x000000010400780c */ /* 0x002fce0003f25270 */
[----:B------:R-:W3:Y:S01]  /*1460*/  LDC.64 R6, c[0x0][0xb10] ;  /* 0x0002c400ff067b82 */ /* 0x000ee20000000a00 */
[----:B--2---:R-:W-:-:S07]  /*1470*/  ISETP.NE.AND P2, PT, R10, 0x1, PT ;  /* 0x000000010a00780c */ /* 0x004fce0003f45270 */
[----:B------:R-:W1:Y:S08]  /*1480*/  LDC R8, c[0x0][0xb20] ;  /* 0x0002c800ff087b82 */ /* 0x000e700000000800 */
[----:B------:R-:W2:Y:S01]  /*1490*/  LDC.64 R2, c[0x0][0xb28] ;  /* 0x0002ca00ff027b82 */ /* 0x000ea20000000a00 */
[----:B----4-:R-:W-:-:S04]  /*14a0*/  IMAD.HI.U32 R13, R12, R5, RZ ;  /* 0x000000050c0d7227 */ /* 0x010fc800078e00ff */
[----:B------:R-:W-:-:S04]  /*14b0*/  IMAD.HI.U32 R5, R20, R5, RZ ;  /* 0x0000000514057227 */ /* 0x000fc800078e00ff */
[----:B---3--:R-:W-:-:S04]  /*14c0*/  IMAD.HI.U32 R14, R11, R6, RZ ;  /* 0x000000060b0e7227 */ /* 0x008fc800078e00ff */
[C---:B------:R-:W-:Y:S01]  /*14d0*/  IMAD.HI.U32 R16, R21.reuse, R6, RZ ;  /* 0x0000000615107227 */ /* 0x040fe200078e00ff */
[-C--:B------:R-:W-:Y:S02]  /*14e0*/  @P2 SHF.R.U32.HI R11, RZ, R7.reuse, R14 ;  /* 0x00000007ff0b2219 */ /* 0x080fe4000001160e */
[-C--:B-1----:R-:W-:Y:S02]  /*14f0*/  @P1 SHF.R.U32.HI R12, RZ, R8.reuse, R13 ;  /* 0x00000008ff0c1219 */ /* 0x082fe4000001160d */
[----:B------:R-:W-:Y:S02]  /*1500*/  SHF.R.U32.HI R5, RZ, R8, R5 ;  /* 0x00000008ff057219 */ /* 0x000fe40000011605 */
[----:B------:R-:W-:Y:S02]  /*1510*/  SHF.R.U32.HI R16, RZ, R7, R16 ;  /* 0x00000007ff107219 */ /* 0x000fe40000011610 */
[----:B------:R-:W-:Y:S01]  /*1520*/  SEL R5, R20, R5, !P1 ;  /* 0x0000000514057207 */ /* 0x000fe20004800000 */
[----:B--2---:R-:W-:Y:S01]  /*1530*/  IMAD.HI.U32 R14, R12, R2, RZ ;  /* 0x000000020c0e7227 */ /* 0x004fe200078e00ff */
[----:B------:R-:W-:-:S02]  /*1540*/  SEL R7, R21, R16, !P2 ;  /* 0x0000001015077207 */ /* 0x000fc40005000000 */
[----:B------:R-:W-:Y:S01]  /*1550*/  IADD3 R13, PT, PT, -R5, RZ, RZ ;  /* 0x000000ff050d7210 */ /* 0x000fe20007ffe1ff */
[----:B------:R-:W-:Y:S01]  /*1560*/  IMAD.HI.U32 R6, R11, R2, RZ ;  /* 0x000000020b067227 */ /* 0x000fe200078e00ff */
[----:B------:R-:W-:-:S03]  /*1570*/  @P0 SHF.R.U32.HI R12, RZ, R3, R14 ;  /* 0x00000003ff0c0219 */ /* 0x000fc6000001160e */
[----:B------:R-:W-:Y:S01]  /*1580*/  IMAD R13, R4, R13, R20 ;  /* 0x0000000d040d7224 */ /* 0x000fe200078e0214 */
[----:B------:R-:W-:Y:S01]  /*1590*/  @P0 SHF.R.U32.HI R11, RZ, R3, R6 ;  /* 0x00000003ff0b0219 */ /* 0x000fe20000011606 */
[----:B------:R-:W-:-:S04]  /*15a0*/  IMAD R12, R12, R9, RZ ;  /* 0x000000090c0c7224 */ /* 0x000fc800078e02ff */
[----:B------:R-:W-:Y:S01]  /*15b0*/  IMAD R6, R11, R9, RZ ;  /* 0x000000090b067224 */ /* 0x000fe200078e02ff */
[----:B------:R-:W-:-:S04]  /*15c0*/  ISETP.GE.AND P1, PT, R5, R12, PT ;  /* 0x0000000c0500720c */ /* 0x000fc80003f26270 */
[----:B------:R-:W-:Y:S01]  /*15d0*/  ISETP.GE.OR P1, PT, R7, R6, P1 ;  /* 0x000000060700720c */ /* 0x000fe20000f26670 */
[----:B------:R-:W-:-:S05]  /*15e0*/  IMAD.HI.U32 R6, R5, R2, RZ ;  /* 0x0000000205067227 */ /* 0x000fca00078e00ff */
[----:B------:R-:W-:-:S04]  /*15f0*/  SHF.R.U32.HI R6, RZ, R3, R6 ;  /* 0x00000003ff067219 */ /* 0x000fc80000011606 */
[----:B------:R-:W-:-:S03]  /*1600*/  SEL R6, R5, R6, !P0 ;  /* 0x0000000605067207 */ /* 0x000fc60004000000 */
[----:B------:R-:W-:Y:S01]  /*1610*/  @!P1 IMAD.HI.U32 R8, R7, R2, RZ ;  /* 0x0000000207089227 */ /* 0x000fe200078e00ff */
[----:B------:R-:W-:-:S04]  /*1620*/  IADD3 R2, PT, PT, -R6, RZ, RZ ;  /* 0x000000ff06027210 */ /* 0x000fc80007ffe1ff */
[----:B------:R-:W-:Y:S01]  /*1630*/  @!P1 SHF.R.U32.HI R8, RZ, R3, R8 ;  /* 0x00000003ff089219 */ /* 0x000fe20000011608 */
[----:B------:R-:W-:-:S03]  /*1640*/  IMAD R2, R9, R2, R5 ;  /* 0x0000000209027224 */ /* 0x000fc600078e0205 */
[----:B------:R-:W-:-:S05]  /*1650*/  @!P1 SEL R3, R7, R8, !P0 ;  /* 0x0000000807039207 */ /* 0x000fca0004000000 */
[--C-:B------:R-:W-:Y:S02]  /*1660*/  @!P1 IMAD.IADD R6, R6, 0x1, -R3.reuse ;  /* 0x0000000106069824 */ /* 0x100fe400078e0a03 */
[----:B------:R-:W-:Y:S01]  /*1670*/  @!P1 IMAD R3, R2, R11, R3 ;  /* 0x0000000b02039224 */ /* 0x000fe200078e0203 */
[----:B------:R-:W-:Y:S01]  /*1680*/  IADD3 R2, PT, PT, -R7, RZ, RZ ;  /* 0x000000ff07027210 */ /* 0x000fe20007ffe1ff */
[----:B------:R-:W-:Y:S02]  /*1690*/  @!P1 IMAD R5, R6, R9, R7 ;  /* 0x0000000906059224 */ /* 0x000fe400078e0207 */
[----:B------:R-:W-:Y:S02]  /*16a0*/  @!P1 IMAD.MOV.U32 R7, RZ, RZ, R3 ;  /* 0x000000ffff079224 */ /* 0x000fe400078e0003 */
[----:B------:R-:W-:Y:S02]  /*16b0*/  IMAD R2, R10, R2, R21 ;  /* 0x000000020a027224 */ /* 0x000fe400078e0215 */
[----:B------:R-:W-:-:S02]  /*16c0*/  IMAD R20, R5, R4, R13 ;  /* 0x0000000405147224 */ /* 0x000fc400078e020d */
[----:B------:R-:W-:Y:S02]  /*16d0*/  IMAD R21, R7, R10, R2 ;  /* 0x0000000a07157224 */ /* 0x000fe400078e0202 */
.L_x_16:
[----:B------:R-:W1:Y:S01]  /*16e0*/  LDCU UR4, c[0x0][0xb30] ;  /* 0x00016600ff0477ac */ /* 0x000e620008000800 */
[----:B------:R-:W2:Y:S08]  /*16f0*/  S2UR UR37, SR_CgaCtaId ;  /* 0x00000000002579c3 */ /* 0x000eb00000008800 */
[----:B------:R-:W3:Y:S01]  /*1700*/  LDC R26, c[0x0][0xb24] ;  /* 0x0002c900ff1a7b82 */ /* 0x000ee20000000800 */
[----:B-1----:R-:W-:-:S09]  /*1710*/  UISETP.NE.AND UP1, UPT, UR4, 0x1, UPT ;  /* 0x000000010400788c */ /* 0x002fd2000bf25270 */
[----:B--2---:R-:W-:Y:S05]  /*1720*/  BRA.U UP1, `(.L_x_17) ;  /* 0x0000000101407547 */ /* 0x004fea000b800000 */
[----:B------:R-:W1:Y:S08]  /*1730*/  LDC.64 R4, c[0x0][0xb10] ;  /* 0x0002c400ff047b82 */ /* 0x000e700000000a00 */
[----:B------:R-:W2:Y:S08]  /*1740*/  LDC.64 R2, c[0x0][0xb18] ;  /* 0x0002c600ff027b82 */ /* 0x000eb00000000a00 */
[----:B------:R-:W4:Y:S08]  /*1750*/  LDC R6, c[0x0][0xb20] ;  /* 0x0002c800ff067b82 */ /* 0x000f300000000800 */
[----:B------:R-:W3:Y:S01]  /*1760*/  LDC R8, c[0x0][0xb0c] ;  /* 0x0002c300ff087b82 */ /* 0x000ee20000000800 */
[----:B-1----:R-:W-:-:S05]  /*1770*/  IMAD.HI.U32 R4, R21, R4, RZ ;  /* 0x0000000415047227 */ /* 0x002fca00078e00ff */
[----:B------:R-:W-:Y:S01]  /*1780*/  SHF.R.U32.HI R4, RZ, R5, R4 ;  /* 0x00000005ff047219 */ /* 0x000fe20000011604 */
[----:B--2---:R-:W-:Y:S01]  /*1790*/  IMAD.HI.U32 R3, R20, R3, RZ ;  /* 0x0000000314037227 */ /* 0x004fe200078e00ff */
[----:B------:R-:W-:-:S04]  /*17a0*/  ISETP.NE.AND P0, PT, R2, 0x1, PT ;  /* 0x000000010200780c */ /* 0x000fc80003f05270 */
[----:B----4-:R-:W-:-:S04]  /*17b0*/  SHF.R.U32.HI R3, RZ, R6, R3 ;  /* 0x00000006ff037219 */ /* 0x010fc80000011603 */
[----:B------:R-:W-:Y:S02]  /*17c0*/  SEL R3, R20, R3, !P0 ;  /* 0x0000000314037207 */ /* 0x000fe40004000000 */
[----:B---3--:R-:W-:-:S04]  /*17d0*/  ISETP.NE.AND P1, PT, R8, 0x1, PT ;  /* 0x000000010800780c */ /* 0x008fc80003f25270 */
[----:B------:R-:W-:-:S05]  /*17e0*/  SEL R4, R21, R4, !P1 ;  /* 0x0000000415047207 */ /* 0x000fca0004800000 */
[----:B------:R-:W-:Y:S02]  /*17f0*/  IMAD.IADD R5, R3, 0x1, -R4 ;  /* 0x0000000103057824 */ /* 0x000fe400078e0a04 */
[----:B------:R-:W-:Y:S02]  /*1800*/  IMAD.IADD R3, R4, 0x1, -R3 ;  /* 0x0000000104037824 */ /* 0x000fe400078e0a03 */
[----:B------:R-:W-:Y:S02]  /*1810*/  IMAD R21, R5, R8, R21 ;  /* 0x0000000805157224 */ /* 0x000fe400078e0215 */
[----:B------:R-:W-:-:S07]  /*1820*/  IMAD R20, R3, R2, R20 ;  /* 0x0000000203147224 */ /* 0x000fce00078e0214 */
.L_x_17:
[----:B------:R-:W-:Y:S01]  /*1830*/  BAR.SYNC.DEFER_BLOCKING 0x0 ;  /* 0x0000000000007b1d */ /* 0x000fe20000010000 */
[----:B------:R-:W-:Y:S01]  /*1840*/  UISETP.NE.AND UP1, UPT, UR8, 0x2, UPT ;  /* 0x000000020800788c */ /* 0x000fe2000bf25270 */
[----:B------:R-:W-:Y:S02]  /*1850*/  ISETP.NE.OR P5, PT, R0, 0x2, !P5 ;  /* 0x000000020000780c */ /* 0x000fe40006fa5670 */
[----:B------:R-:W-:-:S06]  /*1860*/  LOP3.LUT R2, R72, 0x1f, RZ, 0xc0, !PT ;  /* 0x0000001f48027812 */ /* 0x000fcc00078ec0ff */
[----:B------:R-:W-:Y:S05]  /*1870*/  BRA.U UP1, `(.L_x_18) ;  /* 0x0000002501b87547 */ /* 0x000fea000b800000 */
[----:B------:R-:W1:Y:S01]  /*1880*/  LDCU UR15, c[0x0][0x38c] ;  /* 0x00007180ff0f77ac */ /* 0x000e620008000800 */
[----:B------:R-:W2:Y:S01]  /*1890*/  LDC R9, c[0x0][0x370] ;  /* 0x0000dc00ff097b82 */ /* 0x000ea20000000800 */
[----:B------:R-:W-:Y:S01]  /*18a0*/  PLOP3.LUT P1, PT, PT, PT, UP2, 0x80, 0x8 ;  /* 0x000000000008781c */ /* 0x000fe20003f2f028 */
[----:B------:R-:W-:Y:S01]  /*18b0*/  HFMA2 R12, -RZ, RZ, 0, 0 ;  /* 0x00000000ff0c7431 */ /* 0x000fe200000001ff */
[----:B------:R-:W-:Y:S01]  /*18c0*/  ISETP.EQ.OR P4, PT, R2, RZ, P5 ;  /* 0x000000ff0200720c */ /* 0x000fe20002f82670 */
[----:B------:R-:W-:Y:S01]  /*18d0*/  IMAD.MOV.U32 R15, RZ, RZ, 0x1 ;  /* 0x00000001ff0f7424 */ /* 0x000fe200078e00ff */
[----:B------:R-:W-:Y:S01]  /*18e0*/  PLOP3.LUT P1, PT, P1, PT, PT, 0x8, 0x80 ;  /* 0x000000000080781c */ /* 0x000fe20000f2e170 */
[----:B------:R-:W-:Y:S01]  /*18f0*/  IMAD.MOV.U32 R14, RZ, RZ, RZ ;  /* 0x000000ffff0e7224 */ /* 0x000fe200078e00ff */
[----:B------:R-:W-:Y:S01]  /*1900*/  MOV R8, 0x1 ;  /* 0x0000000100087802 */ /* 0x000fe20000000f00 */
[----:B------:R-:W4:Y:S01]  /*1910*/  LDC R0, c[0x0][0x374] ;  /* 0x0000dd00ff007b82 */ /* 0x000f220000000800 */
[----:B------:R-:W-:Y:S01]  /*1920*/  IMAD.MOV.U32 R10, RZ, RZ, RZ ;  /* 0x000000ffff0a7224 */ /* 0x000fe200078e00ff */
[----:B------:R-:W2:Y:S01]  /*1930*/  LDCU.64 UR24, c[0x0][0x348] ;  /* 0x00006900ff1877ac */ /* 0x000ea20008000a00 */
[----:B------:R-:W-:Y:S01]  /*1940*/  UMOV UR13, URZ ;  /* 0x000000ff000d7c82 */ /* 0x000fe20008000000 */
[----:B-1----:R-:W-:-:S04]  /*1950*/  UIADD3 UR5, UPT, UPT, UR15, 0xf, URZ ;  /* 0x0000000f0f057890 */ /* 0x002fc8000fffe0ff */
[----:B------:R-:W-:-:S04]  /*1960*/  USHF.R.S32.HI UR4, URZ, 0x1f, UR5 ;  /* 0x0000001fff047899 */ /* 0x000fc80008011405 */
[----:B------:R-:W-:-:S04]  /*1970*/  ULEA.HI UR4, UR4, UR5, URZ, 0x4 ;  /* 0x0000000504047291 */ /* 0x000fc8000f8f20ff */
[----:B------:R-:W-:Y:S02]  /*1980*/  USHF.R.S32.HI UR22, URZ, 0x4, UR4 ;  /* 0x00000004ff167899 */ /* 0x000fe40008011404 */
[----:B------:R-:W-:Y:S02]  /*1990*/  UIADD3 UR4, UPT, UPT, UR15, -0x1, URZ ;  /* 0xffffffff0f047890 */ /* 0x000fe4000fffe0ff */
[----:B------:R-:W-:Y:S02]  /*19a0*/  UISETP.LT.U32.AND UP0, UPT, UR22, 0x2a, UPT ;  /* 0x0000002a1600788c */ /* 0x000fe4000bf01070 */
[----:B------:R-:W-:Y:S02]  /*19b0*/  UISETP.GE.U32.AND UP1, UPT, UR4, -0x1f, UPT ;  /* 0xffffffe10400788c */ /* 0x000fe4000bf26070 */
[----:B------:R-:W-:Y:S02]  /*19c0*/  USEL UR21, UR22, 0x2a, UP0 ;  /* 0x0000002a16157887 */ /* 0x000fe40008000000 */
[----:B------:R-:W-:-:S02]  /*19d0*/  UIADD3 UR15, UPT, UPT, UR15, 0x1e, URZ ;  /* 0x0000001e0f0f7890 */ /* 0x000fc4000fffe0ff */
[----:B------:R-:W-:Y:S02]  /*19e0*/  UIADD3 UR7, UPT, UPT, UR21, -0x1, URZ ;  /* 0xffffffff15077890 */ /* 0x000fe4000fffe0ff */
[----:B------:R-:W-:-:S03]  /*19f0*/  UIADD3 UR14, UPT, UPT, UR22, -UR21, URZ ;  /* 0x80000015160e7290 */ /* 0x000fc6000fffe0ff */
[----:B------:R-:W-:-:S04]  /*1a00*/  @UP1 UIADD3 UR7, UPT, UPT, UR21, URZ, URZ ;  /* 0x000000ff15071290 */ /* 0x000fc8000fffe0ff */
[----:B--2---:R-:W-:-:S12]  /*1a10*/  UIADD3 UR7, UPT, UPT, UR7, 0x1, URZ ;  /* 0x0000000107077890 */ /* 0x004fd8000fffe0ff */
.L_x_36:
[----:B------:R-:W-:Y:S01]  /*1a20*/  UISETP.NE.AND UP0, UPT, UR37, URZ, UPT ;  /* 0x000000ff2500728c */ /* 0x000fe2000bf05270 */
[----:B------:R-:W1:Y:S08]  /*1a30*/  S2UR UR37, SR_CgaCtaId ;  /* 0x00000000002579c3 */ /* 0x000e700000008800 */
[----:B------:R-:W-:Y:S05]  /*1a40*/  BRA.U UP0, `(.L_x_19) ;  /* 0x0000000100347547 */ /* 0x000fea000b800000 */
[----:B------:R-:W2:Y:S01]  /*1a50*/  S2R R2, SR_CgaCtaId ;  /* 0x0000000000027919 */ /* 0x000ea20000008800 */
[----:B------:R-:W-:-:S04]  /*1a60*/  MOV R3, 0x400 ;  /* 0x0000040000037802 */ /* 0x000fc80000000f00 */
[----:B--2---:R-:W-:Y:S02]  /*1a70*/  LEA R3, R2, R3, 0x18 ;  /* 0x0000000302037211 */ /* 0x004fe400078ec0ff */
[----:B------:R-:W-:-:S03]  /*1a80*/  SHF.L.U32 R2, R8, 0x1f, RZ ;  /* 0x0000001f08027819 */ /* 0x000fc600000006ff */
[----:B------:R-:W-:-:S04]  /*1a90*/  IMAD R3, R10, 0x8, R3 ;  /* 0x000000080a037824 */ /* 0x000fc800078e0203 */
[----:B------:R-:W2:Y:S02]  /*1aa0*/  SYNCS.PHASECHK.TRANS64.TRYWAIT P0, [R3+URZ+0x350], R2 ;  /* 0x00035002030075a7 */ /* 0x000ea400080011ff */
[----:B--2---:R-:W-:Y:S05]  /*1ab0*/  @!P0 BRA `(.L_x_20) ;  /* 0x0000007000a08947 */ /* 0x004fea0003800000 */
.L_x_161:
[----:B------:R-:W-:Y:S01]  /*1ac0*/  VIADD R10, R10, 0x1 ;  /* 0x000000010a0a7836 */ /* 0x000fe20000000000 */
[----:B------:R2:W-:Y:S04]  /*1ad0*/  SYNCS.ARRIVE.TRANS64.A1T0 RZ, [R3+URZ+0x340], RZ ;  /* 0x000340ff03ff79a7 */ /* 0x0005e800081000ff */
[----:B------:R-:W-:-:S04]  /*1ae0*/  ISETP.NE.AND P0, PT, R10, 0x2, PT ;  /* 0x000000020a00780c */ /* 0x000fc80003f05270 */
[----:B------:R-:W-:Y:S02]  /*1af0*/  SEL R10, R10, RZ, P0 ;  /* 0x000000ff0a0a7207 */ /* 0x000fe40000000000 */
[----:B--2---:R-:W-:-:S04]  /*1b00*/  SEL R3, RZ, 0x1, P0 ;  /* 0x00000001ff037807 */ /* 0x004fc80000000000 */
[----:B------:R-:W-:-:S07]  /*1b10*/  LOP3.LUT R8, R8, R3, RZ, 0x3c, !PT ;  /* 0x0000000308087212 */ /* 0x000fce00078e3cff */
.L_x_19:
[----:B------:R-:W-:Y:S01]  /*1b20*/  UMOV UR4, 0x400 ;  /* 0x0000040000047882 */ /* 0x000fe20000000000 */
[----:B------:R-:W-:Y:S01]  /*1b30*/  SHF.L.U32 R2, R15, 0x1f, RZ ;  /* 0x0000001f0f027819 */ /* 0x000fe200000006ff */
[----:B-1----:R-:W-:Y:S01]  /*1b40*/  ULEA UR4, UR37, UR4, 0x18 ;  /* 0x0000000425047291 */ /* 0x002fe2000f8ec0ff */
[----:B------:R-:W-:Y:S01]  /*1b50*/  R2UR UR35, R21 ;  /* 0x00000000152372ca */ /* 0x000fe200000e0000 */
[----:B------:R-:W-:Y:S01]  /*1b60*/  UISETP.GE.U32.AND UP0, UPT, UR15, 0x1f, UPT ;  /* 0x0000001f0f00788c */ /* 0x000fe2000bf06070 */
[----:B------:R-:W-:Y:S01]  /*1b70*/  R2UR UR11, R20 ;  /* 0x00000000140b72ca */ /* 0x000fe200000e0000 */
[----:B------:R-:W-:Y:S01]  /*1b80*/  ULEA UR5, UR13, UR4, 0x3 ;  /* 0x000000040d057291 */ /* 0x000fe2000f8e18ff */
[----:B------:R-:W-:-:S08]  /*1b90*/  UMOV UR23, URZ ;  /* 0x000000ff00177c82 */ /* 0x000fd00008000000 */
[----:B------:R1:W2:Y:S01]  /*1ba0*/  SYNCS.PHASECHK.TRANS64.TRYWAIT P0, [UR5+0x150], R2 ;  /* 0x00015002ff0075a7 */ /* 0x0002a20008001105 */
[----:B------:R-:W-:Y:S02]  /*1bb0*/  USHF.L.U32 UR35, UR35, 0x6, URZ ;  /* 0x0000000623237899 */ /* 0x000fe400080006ff */
[----:B------:R-:W-:Y:S01]  /*1bc0*/  UIMAD UR11, UR11, 0x60, URZ ;  /* 0x000000600b0b78a4 */ /* 0x000fe2000f8e02ff */
[----:B------:R-:W-:Y:S11]  /*1bd0*/  BRA.U !UP0, `(.L_x_21) ;  /* 0x0000000108a87547 */ /* 0x000ff6000b800000 */
[----:B------:R-:W-:Y:S01]  /*1be0*/  UMOV UR16, URZ ;  /* 0x000000ff00107c82 */ /* 0x000fe20008000000 */
[----:B------:R-:W-:-:S05]  /*1bf0*/  UMOV UR6, UR13 ;  /* 0x0000000d00067c82 */ /* 0x000fca0008000000 */
.L_x_26:
[----:B--2---:R-:W-:Y:S01]  /*1c00*/  @!P5 MOV R3, 0x1400 ;  /* 0x000014000003d802 */ /* 0x004fe20000000f00 */
[----:B-1----:R-:W-:Y:S01]  /*1c10*/  ULEA UR33, UR6, UR4, 0x3 ;  /* 0x0000000406217291 */ /* 0x002fe2000f8e18ff */
[----:B--2---:R-:W-:Y:S11]  /*1c20*/  @P0 BRA `(.L_x_22) ;  /* 0x00000000000c0947 */ /* 0x004ff60003800000 */
[----:B------:R-:W-:Y:S04]  /*1c30*/  SHF.L.U32 R5, R15, 0x1f, RZ ;  /* 0x0000001f0f057819 */ /* 0x000fe800000006ff */
[----:B------:R-:W2:Y:S02]  /*1c40*/  SYNCS.PHASECHK.TRANS64.TRYWAIT P0, [UR33+0x150], R5 ;  /* 0x00015005ff0075a7 */ /* 0x000ea40008001121 */
[----:B--2---:R-:W-:Y:S05]  /*1c50*/  @!P0 BRA `(.L_x_23) ;  /* 0x00000070004c8947 */ /* 0x004fea0003800000 */
.L_x_22:
[----:B------:R2:W-:Y:S01]  /*1c60*/  @!P5 SYNCS.ARRIVE.TRANS64 RZ, [UR33], R3 ;  /* 0x00000003ffffd9a7 */ /* 0x0005e20008000021 */
[----:B------:R-:W-:Y:S04]  /*1c70*/  BSSY.RECONVERGENT B0, `(.L_x_24) ;  /* 0x0000003000007945 */ /* 0x000fe80003800200 */
[----:B------:R-:W-:Y:S05]  /*1c80*/  @P4 BRA `(.L_x_25) ;  /* 0x0000000000044947 */ /* 0x000fea0003800000 */
[----:B------:R-:W-:Y:S05]  /*1c90*/  BPT.TRAP 0x1 ;  /* 0x000000040000795c */ /* 0x000fea0000300000 */
.L_x_25:
[----:B------:R-:W-:Y:S05]  /*1ca0*/  BSYNC.RECONVERGENT B0 ;  /* 0x0000000000007941 */ /* 0x000fea0003800200 */
.L_x_24:
[----:B------:R-:W-:Y:S02]  /*1cb0*/  UIADD3 UR13, UPT, UPT, UR6, 0x1, URZ ;  /* 0x00000001060d7890 */ /* 0x000fe4000fffe0ff */
[----:B------:R-:W-:Y:S02]  /*1cc0*/  UIADD3 UR18, UP1, UPT, UR24, 0x80, URZ ;  /* 0x0000008018127890 */ /* 0x000fe4000ff3e0ff */
[----:B------:R-:W-:Y:S02]  /*1cd0*/  UISETP.NE.AND UP0, UPT, UR13, 0x2a, UPT ;  /* 0x0000002a0d00788c */ /* 0x000fe4000bf05270 */
[----:B------:R-:W-:Y:S02]  /*1ce0*/  ULEA UR32, UR6, UR4, 0xb ;  /* 0x0000000406207291 */ /* 0x000fe4000f8e58ff */
[----:B------:R-:W-:Y:S02]  /*1cf0*/  USEL UR9, URZ, 0x1, UP0 ;  /* 0x00000001ff097887 */ /* 0x000fe40008000000 */
[----:B------:R-:W-:Y:S02]  /*1d00*/  USEL UR13, UR13, URZ, UP0 ;  /* 0x000000ff0d0d7287 */ /* 0x000fe40008000000 */
[----:B------:R-:W-:Y:S02]  /*1d10*/  USHF.L.U32 UR34, UR16, 0x4, URZ ;  /* 0x0000000410227899 */ /* 0x000fe400080006ff */
[----:B------:R-:W-:Y:S01]  /*1d20*/  ULEA UR8, UR13, UR4, 0x3 ;  /* 0x000000040d087291 */ /* 0x000fe2000f8e18ff */
[----:B------:R-:W-:Y:S01]  /*1d30*/  LOP3.LUT R15, R15, UR9, RZ, 0x3c, !PT ;  /* 0x000000090f0f7c12 */ /* 0x000fe2000f8e3cff */
[----:B------:R-:W-:Y:S02]  /*1d40*/  UIADD3.X UR19, UPT, UPT, URZ, UR25, URZ, UP1, !UPT ;  /* 0x00000019ff137290 */ /* 0x000fe40008ffe4ff */
[----:B------:R-:W-:Y:S01]  /*1d50*/  UIADD3 UR32, UPT, UPT, UR32, 0x3600, URZ ;  /* 0x0000360020207890 */ /* 0x000fe2000fffe0ff */
[----:B-1----:R-:W-:Y:S01]  /*1d60*/  SHF.L.U32 R2, R15, 0x1f, RZ ;  /* 0x0000001f0f027819 */ /* 0x002fe200000006ff */
[----:B------:R-:W-:Y:S02]  /*1d70*/  UIMAD UR5, UR6, 0xc00, UR4 ;  /* 0x00000c00060578a4 */ /* 0x000fe4000f8e0204 */
[----:B------:R-:W-:Y:S01]  /*1d80*/  UIADD3 UR26, UP0, UPT, UR24, 0x180, URZ ;  /* 0x00000180181a7890 */ /* 0x000fe2000ff1e0ff */
[----:B------:R1:W1:Y:S01]  /*1d90*/  SYNCS.PHASECHK.TRANS64.TRYWAIT P0, [UR8+0x150], R2 ;  /* 0x00015002ff0075a7 */ /* 0x0002620008001108 */
[----:B------:R-:W-:Y:S01]  /*1da0*/  UMOV UR28, 0x0 ;  /* 0x00000000001c7882 */ /* 0x000fe20000000000 */
[----:B------:R-:W-:Y:S01]  /*1db0*/  UMOV UR29, 0x10000000 ;  /* 0x10000000001d7882 */ /* 0x000fe20000000000 */
[----:B------:R-:W-:Y:S01]  /*1dc0*/  UIADD3 UR8, UPT, UPT, UR5, 0x18600, URZ ;  /* 0x0001860005087890 */ /* 0x000fe2000fffe0ff */
[----:B------:R1:W-:Y:S01]  /*1dd0*/  UTMALDG.3D [UR32], [UR18], desc[UR28] ;  /* 0x00001c20120075b4 */ /* 0x0003e20008011000 */
[----:B------:R-:W-:Y:S02]  /*1de0*/  UIADD3.X UR27, UPT, UPT, URZ, UR25, URZ, UP0, !UPT ;  /* 0x00000019ff1b7290 */ /* 0x000fe400087fe4ff */
[----:B------:R-:W-:Y:S01]  /*1df0*/  UIADD3 UR16, UPT, UPT, UR16, 0x1, URZ ;  /* 0x0000000110107890 */ /* 0x000fe2000fffe0ff */
[----:B------:R-:W-:Y:S01]  /*1e00*/  UMOV UR12, UR36 ;  /* 0x00000024000c7c82 */ /* 0x000fe20008000000 */
[----:B------:R-:W-:Y:S01]  /*1e10*/  UMOV UR9, UR33 ;  /* 0x0000002100097c82 */ /* 0x000fe20008000000 */
[----:B------:R-:W-:Y:S01]  /*1e20*/  UMOV UR10, UR34 ;  /* 0x00000022000a7c82 */ /* 0x000fe20008000000 */
[----:B------:R-:W-:Y:S03]  /*1e30*/  UISETP.NE.AND UP0, UPT, UR16, UR7, UPT ;  /* 0x000000071000728c */ /* 0x000fe6000bf05270 */
[----:B------:R1:W-:Y:S01]  /*1e40*/  UTMALDG.3D [UR8], [UR26], desc[UR28] ;  /* 0x00001c081a0075b4 */ /* 0x0003e20008011000 */
[----:B------:R-:W-:Y:S01]  /*1e50*/  UMOV UR23, UR7 ;  /* 0x0000000700177c82 */ /* 0x000fe20008000000 */
[----:B------:R-:W-:Y:S04]  /*1e60*/  UMOV UR6, UR13 ;  /* 0x0000000d00067c82 */ /* 0x000fe80008000000 */
[----:B------:R-:W-:Y:S05]  /*1e70*/  BRA.U UP0, `(.L_x_26) ;  /* 0xfffffffd00607547 */ /* 0x000fea000b83ffff */
.L_x_21:
[----:B------:R-:W-:Y:S01]  /*1e80*/  ULEA UR5, UR13, UR4, 0x3 ;  /* 0x000000040d057291 */ /* 0x000fe2000f8e18ff */
[----:B-1----:R-:W-:Y:S01]  /*1e90*/  SHF.L.U32 R2, R15, 0x1f, RZ ;  /* 0x0000001f0f027819 */ /* 0x002fe200000006ff */
[----:B------:R-:W-:Y:S01]  /*1ea0*/  @!P1 SYNCS.ARRIVE.TRANS64.A1T0 RZ, [UR4+0x2d8], RZ ;  /* 0x0002d8ffffff99a7 */ /* 0x000fe20008100004 */
[----:B------:R-:W-:-:S06]  /*1eb0*/  UISETP.GT.AND UP0, UPT, UR22, UR21, UPT ;  /* 0x000000151600728c */ /* 0x000fcc000bf04270 */
[----:B--2---:R1:W2:Y:S03]  /*1ec0*/  SYNCS.PHASECHK.TRANS64.TRYWAIT P0, [UR5+0x150], R2 ;  /* 0x00015002ff0075a7 */ /* 0x0042a60008001105 */
[----:B------:R-:W-:Y:S05]  /*1ed0*/  BRA.U !UP0, `(.L_x_27) ;  /* 0x0000000108ac7547 */ /* 0x000fea000b800000 */
[----:B------:R-:W-:Y:S01]  /*1ee0*/  UIADD3 UR26, UPT, UPT, UR14, UR23, URZ ;  /* 0x000000170e1a7290 */ /* 0x000fe2000fffe0ff */
[----:B------:R-:W-:-:S11]  /*1ef0*/  UMOV UR6, UR13 ;  /* 0x0000000d00067c82 */ /* 0x000fd60008000000 */
.L_x_32:
[----:B--2---:R-:W-:Y:S01]  /*1f00*/  @!P5 MOV R3, 0x1400 ;  /* 0x000014000003d802 */ /* 0x004fe20000000f00 */
[----:B-1----:R-:W-:Y:S01]  /*1f10*/  ULEA UR17, UR6, UR4, 0x3 ;  /* 0x0000000406117291 */ /* 0x002fe2000f8e18ff */
[----:B--2---:R-:W-:Y:S11]  /*1f20*/  @P0 BRA `(.L_x_28) ;  /* 0x00000000000c0947 */ /* 0x004ff60003800000 */
[----:B------:R-:W-:Y:S04]  /*1f30*/  SHF.L.U32 R5, R15, 0x1f, RZ ;  /* 0x0000001f0f057819 */ /* 0x000fe800000006ff */
[----:B------:R-:W2:Y:S02]  /*1f40*/  SYNCS.PHASECHK.TRANS64.TRYWAIT P0, [UR17+0x150], R5 ;  /* 0x00015005ff0075a7 */ /* 0x000ea40008001111 */
[----:B--2---:R-:W-:Y:S05]  /*1f50*/  @!P0 BRA `(.L_x_29) ;  /* 0x0000006c00a48947 */ /* 0x004fea0003800000 */
.L_x_28:
[----:B------:R2:W-:Y:S01]  /*1f60*/  @!P5 SYNCS.ARRIVE.TRANS64 RZ, [UR17], R3 ;  /* 0x00000003ffffd9a7 */ /* 0x0005e20008000011 */
[----:B------:R-:W-:Y:S04]  /*1f70*/  BSSY.RECONVERGENT B0, `(.L_x_30) ;  /* 0x0000003000007945 */ /* 0x000fe80003800200 */
[----:B------:R-:W-:Y:S05]  /*1f80*/  @P4 BRA `(.L_x_31) ;  /* 0x0000000000044947 */ /* 0x000fea0003800000 */
[----:B------:R-:W-:Y:S05]  /*1f90*/  BPT.TRAP 0x1 ;  /* 0x000000040000795c */ /* 0x000fea0000300000 */
.L_x_31:
[----:B------:R-:W-:Y:S05]  /*1fa0*/  BSYNC.RECONVERGENT B0 ;  /* 0x0000000000007941 */ /* 0x000fea0003800200 */
.L_x_30:
[----:B------:R-:W-:Y:S02]  /*1fb0*/  UIADD3 UR13, UPT, UPT, UR6, 0x1, URZ ;  /* 0x00000001060d7890 */ /* 0x000fe4000fffe0ff */
[----:B------:R-:W-:Y:S02]  /*1fc0*/  ULEA UR16, UR6, UR4, 0xb ;  /* 0x0000000406107291 */ /* 0x000fe4000f8e58ff */
[----:B------:R-:W-:Y:S02]  /*1fd0*/  UISETP.NE.AND UP0, UPT, UR13, 0x2a, UPT ;  /* 0x0000002a0d00788c */ /* 0x000fe4000bf05270 */
[----:B------:R-:W-:Y:S02]  /*1fe0*/  UIADD3 UR32, UP1, UPT, UR24, 0x80, URZ ;  /* 0x0000008018207890 */ /* 0x000fe4000ff3e0ff */
[----:B------:R-:W-:Y:S02]  /*1ff0*/  USEL UR9, URZ, 0x1, UP0 ;  /* 0x00000001ff097887 */ /* 0x000fe40008000000 */
[----:B------:R-:W-:Y:S02]  /*2000*/  USEL UR13, UR13, URZ, UP0 ;  /* 0x000000ff0d0d7287 */ /* 0x000fe40008000000 */
[----:B------:R-:W-:Y:S02]  /*2010*/  USHF.L.U32 UR18, UR23, 0x4, URZ ;  /* 0x0000000417127899 */ /* 0x000fe400080006ff */
[----:B------:R-:W-:Y:S01]  /*2020*/  ULEA UR8, UR13, UR4, 0x3 ;  /* 0x000000040d087291 */ /* 0x000fe2000f8e18ff */
[----:B------:R-:W-:Y:S01]  /*2030*/  LOP3.LUT R15, R15, UR9, RZ, 0x3c, !PT ;  /* 0x000000090f0f7c12 */ /* 0x000fe2000f8e3cff */
[----:B------:R-:W-:Y:S02]  /*2040*/  UIADD3 UR16, UPT, UPT, UR16, 0x3600, URZ ;  /* 0x0000360010107890 */ /* 0x000fe4000fffe0ff */
[----:B------:R-:W-:Y:S01]  /*2050*/  UIADD3.X UR33, UPT, UPT, URZ, UR25, URZ, UP1, !UPT ;  /* 0x00000019ff217290 */ /* 0x000fe20008ffe4ff */
[----:B-1----:R-:W-:Y:S01]  /*2060*/  SHF.L.U32 R2, R15, 0x1f, RZ ;  /* 0x0000001f0f027819 */ /* 0x002fe200000006ff */
[----:B------:R-:W-:Y:S02]  /*2070*/  UIMAD UR5, UR6, 0xc00, UR4 ;  /* 0x00000c00060578a4 */ /* 0x000fe4000f8e0204 */
[----:B------:R-:W-:Y:S01]  /*2080*/  UIADD3 UR30, UP0, UPT, UR24, 0x180, URZ ;  /* 0x00000180181e7890 */ /* 0x000fe2000ff1e0ff */
[----:B------:R1:W1:Y:S01]  /*2090*/  SYNCS.PHASECHK.TRANS64.TRYWAIT P0, [UR8+0x150], R2 ;  /* 0x00015002ff0075a7 */ /* 0x0002620008001108 */
[----:B------:R-:W-:Y:S01]  /*20a0*/  UIADD3 UR8, UPT, UPT, UR5, 0x18600, URZ ;  /* 0x0001860005087890 */ /* 0x000fe2000fffe0ff */
[----:B------:R-:W-:Y:S01]  /*20b0*/  UMOV UR28, 0x0 ;  /* 0x00000000001c7882 */ /* 0x000fe20000000000 */
[----:B------:R-:W-:Y:S01]  /*20c0*/  UMOV UR29, 0x10000000 ;  /* 0x10000000001d7882 */ /* 0x000fe20000000000 */
[----:B------:R-:W-:Y:S01]  /*20d0*/  UMOV UR19, UR35 ;  /* 0x0000002300137c82 */ /* 0x000fe20008000000 */
[----:B------:R-:W-:Y:S01]  /*20e0*/  UMOV UR20, UR36 ;  /* 0x0000002400147c82 */ /* 0x000fe20008000000 */
[----:B------:R-:W-:Y:S01]  /*20f0*/  UIADD3.X UR31, UPT, UPT, URZ, UR25, URZ, UP0, !UPT ;  /* 0x00000019ff1f7290 */ /* 0x000fe200087fe4ff */
[----:B------:R1:W-:Y:S01]  /*2100*/  UTMALDG.3D [UR16], [UR32], desc[UR28] ;  /* 0x00001c10200075b4 */ /* 0x0003e20008011000 */
[----:B------:R-:W-:Y:S01]  /*2110*/  UIADD3 UR23, UPT, UPT, UR23, 0x1, URZ ;  /* 0x0000000117177890 */ /* 0x000fe2000fffe0ff */
[----:B------:R-:W-:Y:S01]  /*2120*/  UMOV UR12, UR36 ;  /* 0x00000024000c7c82 */ /* 0x000fe20008000000 */
[----:B------:R-:W-:Y:S01]  /*2130*/  UMOV UR9, UR17 ;  /* 0x0000001100097c82 */ /* 0x000fe20008000000 */
[----:B------:R-:W-:Y:S01]  /*2140*/  UMOV UR10, UR18 ;  /* 0x00000012000a7c82 */ /* 0x000fe20008000000 */
[----:B------:R-:W-:Y:S03]  /*2150*/  UISETP.NE.AND UP0, UPT, UR23, UR26, UPT ;  /* 0x0000001a1700728c */ /* 0x000fe6000bf05270 */
[----:B------:R1:W-:Y:S01]  /*2160*/  UTMALDG.3D [UR8], [UR30], desc[UR28] ;  /* 0x00001c081e0075b4 */ /* 0x0003e20008011000 */
[----:B------:R-:W-:Y:S05]  /*2170*/  UMOV UR6, UR13 ;  /* 0x0000000d00067c82 */ /* 0x000fea0008000000 */
[----:B------:R-:W-:Y:S05]  /*2180*/  BRA.U UP0, `(.L_x_32) ;  /* 0xfffffffd005c7547 */ /* 0x000fea000b83ffff */
.L_x_27:
[----:B-1----:R-:W-:Y:S01]  /*2190*/  LEA R2, R14, UR4, 0x3 ;  /* 0x000000040e027c11 */ /* 0x002fe2000f8e18ff */
[----:B------:R-:W-:Y:S01]  /*21a0*/  NOP ;  /* 0x0000000000007918 */ /* 0x000fe20000000000 */
[----:B--2---:R-:W-:Y:S02]  /*21b0*/  SHF.L.U32 R3, R12, 0x1f, RZ ;  /* 0x0000001f0c037819 */ /* 0x004fe400000006ff */
[----:B------:R-:W-:Y:S02]  /*21c0*/  LEA R4, R14, UR4, 0x4 ;  /* 0x000000040e047c11 */ /* 0x000fe4000f8e20ff */
[----:B------:R-:W1:Y:S02]  /*21d0*/  SYNCS.PHASECHK.TRANS64.TRYWAIT P0, [R2+URZ+0x2e0], R3 ;  /* 0x0002e003020075a7 */ /* 0x000e6400080011ff */
[----:B-1----:R-:W-:Y:S05]  /*21e0*/  @!P0 BRA `(.L_x_33) ;  /* 0x0000006c00188947 */ /* 0x002fea0003800000 */
.L_x_164:
[----:B------:R-:W2:Y:S01]  /*21f0*/  LDS.128 R4, [R4+0x370] ;  /* 0x0003700004047984 */ /* 0x000ea20000000c00 */
[----:B---3--:R-:W-:Y:S01]  /*2200*/  ISETP.GE.AND P0, PT, R26, 0x1, PT ;  /* 0x000000011a00780c */ /* 0x008fe20003f06270 */
[----:B-1----:R-:W-:Y:S01]  /*2210*/  VIADD R2, R2, 0x2f0 ;  /* 0x000002f002027836 */ /* 0x002fe20000000000 */
[----:B------:R-:W-:Y:S01]  /*2220*/  @!PT LDS RZ, [RZ] ;  /* 0x00000000fffff984 */ /* 0x000fe20000000800 */
[----:B------:R-:W-:Y:S01]  /*2230*/  @!PT LDS RZ, [RZ] ;  /* 0x00000000fffff984 */ /* 0x000fe20000000800 */
[----:B------:R-:W-:Y:S01]  /*2240*/  @!PT LDS RZ, [RZ] ;  /* 0x00000000fffff984 */ /* 0x000fe20000000800 */
[----:B------:R-:W-:Y:S01]  /*2250*/  @!PT LDS RZ, [RZ] ;  /* 0x00000000fffff984 */ /* 0x000fe20000000800 */
[----:B------:R1:W-:Y:S06]  /*2260*/  MEMBAR.ALL.CTA ;  /* 0x0000000000007992 */ /* 0x0003ec0000008000 */
[----:B-1----:R-:W1:Y:S01]  /*2270*/  FENCE.VIEW.ASYNC.S ;  /* 0x00000000000073c6 */ /* 0x002e620000000000 */
[----:B------:R-:W-:-:S04]  /*2280*/  PRMT R2, RZ, 0x654, R2 ;  /* 0x00000654ff027816 */ /* 0x000fc80000000002 */
[----:B-1----:R1:W-:Y:S01]  /*2290*/  SYNCS.ARRIVE.TRANS64.RED.A1T0 RZ, [R2+URZ], RZ ;  /* 0x000000ff02ff79a7 */ /* 0x0023e200081004ff */
[----:B--2---:R-:W-:-:S13]  /*22a0*/  LOP3.LUT P2, RZ, R6, 0x1, RZ, 0xc0, !PT ;  /* 0x0000000106ff7812 */ /* 0x004fda000784c0ff */
[----:B------:R-:W-:Y:S01]  /*22b0*/  @P2 SHF.R.U32.HI R3, RZ, 0x10, R5 ;  /* 0x00000010ff032819 */ /* 0x000fe20000011605 */
[----:B------:R-:W-:Y:S01]  /*22c0*/  VOTEU.ANY UP0, P2 ;  /* 0x0000000000ff7886 */ /* 0x000fe20001000100 */
[----:B------:R-:W-:Y:S02]  /*22d0*/  @P2 MOV R13, R4 ;  /* 0x00000004000d2202 */ /* 0x000fe40000000f00 */
[----:B------:R-:W-:Y:S02]  /*22e0*/  @P2 R2UR.BROADCAST UR5, R3 ;  /* 0x00000000030522ca */ /* 0x000fe400008e0000 */
[----:B------:R-:W-:-:S11]  /*22f0*/  @P2 LOP3.LUT R11, R5, 0xffff, RZ, 0xc0, !PT ;  /* 0x0000ffff050b2812 */ /* 0x000fd600078ec0ff */
[----:B------:R-:W-:Y:S01]  /*2300*/  @UP0 UMOV UR36, UR5 ;  /* 0x0000000500240c82 */ /* 0x000fe20008000000 */
[----:B-1----:R-:W-:Y:S05]  /*2310*/  @!P0 BRA `(.L_x_34) ;  /* 0x0000000000b88947 */ /* 0x002fea0003800000 */
[----:B------:R-:W4:Y:S01]  /*2320*/  LDC.64 R4, c[0x0][0xb18] ;  /* 0x0002c600ff047b82 */ /* 0x000f220000000a00 */
[----:B------:R-:W-:-:S07]  /*2330*/  ISETP.NE.AND P3, PT, R26, 0x1, PT ;  /* 0x000000011a00780c */ /* 0x000fce0003f65270 */
[----:B------:R-:W1:Y:S08]  /*2340*/  LDC.64 R6, c[0x0][0xb10] ;  /* 0x0002c400ff067b82 */ /* 0x000e700000000a00 */
[----:B------:R-:W2:Y:S08]  /*2350*/  LDC R16, c[0x0][0xb20] ;  /* 0x0002c800ff107b82 */ /* 0x000eb00000000800 */
[----:B------:R-:W3:Y:S01]  /*2360*/  LDC R18, c[0x0][0xb0c] ;  /* 0x0002c300ff127b82 */ /* 0x000ee20000000800 */
[----:B----4-:R-:W-:Y:S01]  /*2370*/  IMAD.HI.U32 R17, R0, R5, RZ ;  /* 0x0000000500117227 */ /* 0x010fe200078e00ff */
[----:B------:R-:W-:-:S03]  /*2380*/  ISETP.NE.AND P0, PT, R4, 0x1, PT ;  /* 0x000000010400780c */ /* 0x000fc60003f05270 */
[----:B------:R-:W-:-:S03]  /*2390*/  IMAD.HI.U32 R5, R11, R5, RZ ;  /* 0x000000050b057227 */ /* 0x000fc600078e00ff */
[----:B------:R-:W4:Y:S01]  /*23a0*/  LDC.64 R2, c[0x0][0xb28] ;  /* 0x0002ca00ff027b82 */ /* 0x000f220000000a00 */
[----:B-1----:R-:W-:-:S04]  /*23b0*/  IMAD.HI.U32 R20, R9, R6, RZ ;  /* 0x0000000609147227 */ /* 0x002fc800078e00ff */
[----:B------:R-:W-:Y:S01]  /*23c0*/  IMAD.HI.U32 R22, R13, R6, RZ ;  /* 0x000000060d167227 */ /* 0x000fe200078e00ff */
[----:B------:R-:W-:Y:S02]  /*23d0*/  SHF.R.U32.HI R20, RZ, R7, R20 ;  /* 0x00000007ff147219 */ /* 0x000fe40000011614 */
[-C--:B--2---:R-:W-:Y:S02]  /*23e0*/  SHF.R.U32.HI R17, RZ, R16.reuse, R17 ;  /* 0x00000010ff117219 */ /* 0x084fe40000011611 */
[----:B------:R-:W-:Y:S02]  /*23f0*/  SHF.R.U32.HI R16, RZ, R16, R5 ;  /* 0x00000010ff107219 */ /* 0x000fe40000011605 */
[----:B------:R-:W-:Y:S02]  /*2400*/  SEL R17, R0, R17, !P0 ;  /* 0x0000001100117207 */ /* 0x000fe40004000000 */
[----:B------:R-:W-:Y:S02]  /*2410*/  SHF.R.U32.HI R22, RZ, R7, R22 ;  /* 0x00000007ff167219 */ /* 0x000fe40000011616 */
[----:B---3--:R-:W-:-:S02]  /*2420*/  ISETP.NE.AND P1, PT, R18, 0x1, PT ;  /* 0x000000011200780c */ /* 0x008fc40003f25270 */
[----:B------:R-:W-:Y:S02]  /*2430*/  SEL R5, R11, R16, !P0 ;  /* 0x000000100b057207 */ /* 0x000fe40004000000 */
[----:B------:R-:W-:Y:S02]  /*2440*/  SEL R19, R9, R20, !P1 ;  /* 0x0000001409137207 */ /* 0x000fe40004800000 */
[----:B------:R-:W-:Y:S01]  /*2450*/  SEL R7, R13, R22, !P1 ;  /* 0x000000160d077207 */ /* 0x000fe20004800000 */
[----:B----4-:R-:W-:-:S04]  /*2460*/  IMAD.HI.U32 R20, R17, R2, RZ ;  /* 0x0000000211147227 */ /* 0x010fc800078e00ff */
[----:B------:R-:W-:Y:S01]  /*2470*/  IMAD.HI.U32 R6, R19, R2, RZ ;  /* 0x0000000213067227 */ /* 0x000fe200078e00ff */
[----:B------:R-:W-:-:S04]  /*2480*/  @P3 SHF.R.U32.HI R17, RZ, R3, R20 ;  /* 0x00000003ff113219 */ /* 0x000fc80000011614 */
        /* <DEDUP_REMOVED lines=8> */
[----:B------:R-:W-:-:S04]  /*2510*/  @!P0 IMAD.HI.U32 R16, R7, R2, RZ ;  /* 0x0000000207108227 */ /* 0x000fc800078e00ff */
[----:B------:R-:W-:Y:S01]  /*2520*/  IMAD.MOV R2, RZ, RZ, -R6 ;  /* 0x000000ffff027224 */ /* 0x000fe200078e0a06 */
[----:B------:R-:W-:-:S03]  /*2530*/  @!P0 SHF.R.U32.HI R16, RZ, R3, R16 ;  /* 0x00000003ff108219 */ /* 0x000fc60000011610 */
[----:B------:R-:W-:Y:S01]  /*2540*/  IMAD R2, R26, R2, R5 ;  /* 0x000000021a027224 */ /* 0x000fe200078e0205 */
[----:B------:R-:W-:Y:S02]  /*2550*/  @!P0 SEL R3, R7, R16, !P3 ;  /* 0x0000001007038207 */ /* 0x000fe40005800000 */
[----:B------:R-:W-:-:S03]  /*2560*/  IADD3 R16, PT, PT, -R5, RZ, RZ ;  /* 0x000000ff05107210 */ /* 0x000fc60007ffe1ff */
[--C-:B------:R-:W-:Y:S02]  /*2570*/  @!P0 IMAD.IADD R6, R6, 0x1, -R3.reuse ;  /* 0x0000000106068824 */ /* 0x100fe400078e0a03 */
[----:B------:R-:W-:Y:S01]  /*2580*/  @!P0 IMAD R3, R2, R19, R3 ;  /* 0x0000001302038224 */ /* 0x000fe200078e0203 */
[----:B------:R-:W-:Y:S01]  /*2590*/  IADD3 R2, PT, PT, -R7, RZ, RZ ;  /* 0x000000ff07027210 */ /* 0x000fe20007ffe1ff */
[----:B------:R-:W-:Y:S02]  /*25a0*/  @!P0 IMAD R5, R26, R6, R7 ;  /* 0x000000061a058224 */ /* 0x000fe400078e0207 */
[----:B------:R-:W-:Y:S02]  /*25b0*/  IMAD R11, R4, R16, R11 ;  /* 0x00000010040b7224 */ /* 0x000fe400078e020b */
[----:B------:R-:W-:Y:S02]  /*25c0*/  @!P0 IMAD.MOV.U32 R7, RZ, RZ, R3 ;  /* 0x000000ffff078224 */ /* 0x000fe400078e0003 */
[----:B------:R-:W-:-:S02]  /*25d0*/  IMAD R2, R18, R2, R13 ;  /* 0x0000000212027224 */ /* 0x000fc400078e020d */
[----:B------:R-:W-:Y:S02]  /*25e0*/  IMAD R11, R5, R4, R11 ;  /* 0x00000004050b7224 */ /* 0x000fe400078e020b */
[----:B------:R-:W-:Y:S02]  /*25f0*/  IMAD R13, R7, R18, R2 ;  /* 0x00000012070d7224 */ /* 0x000fe400078e0202 */
.L_x_34:
[----:B------:R-:W1:Y:S02]  /*2600*/  LDCU UR5, c[0x0][0xb30] ;  /* 0x00016600ff0577ac */ /* 0x000e640008000800 */
[----:B-1----:R-:W-:-:S09]  /*2610*/  UISETP.NE.AND UP0, UPT, UR5, 0x1, UPT ;  /* 0x000000010500788c */ /* 0x002fd2000bf05270 */
[----:B------:R-:W-:Y:S05]  /*2620*/  BRA.U UP0, `(.L_x_35) ;  /* 0x0000000100407547 */ /* 0x000fea000b800000 */
[----:B------:R-:W1:Y:S08]  /*2630*/  LDC.64 R4, c[0x0][0xb10] ;  /* 0x0002c400ff047b82 */ /* 0x000e700000000a00 */
[----:B------:R-:W2:Y:S08]  /*2640*/  LDC.64 R2, c[0x0][0xb18] ;  /* 0x0002c600ff027b82 */ /* 0x000eb00000000a00 */
[----:B------:R-:W3:Y:S08]  /*2650*/  LDC R6, c[0x0][0xb20] ;  /* 0x0002c800ff067b82 */ /* 0x000ef00000000800 */
[----:B------:R-:W4:Y:S01]  /*2660*/  LDC R16, c[0x0][0xb0c] ;  /* 0x0002c300ff107b82 */ /* 0x000f220000000800 */
[----:B-1----:R-:W-:-:S05]  /*2670*/  IMAD.HI.U32 R4, R13, R4, RZ ;  /* 0x000000040d047227 */ /* 0x002fca00078e00ff */
[----:B------:R-:W-:Y:S01]  /*2680*/  SHF.R.U32.HI R4, RZ, R5, R4 ;  /* 0x00000005ff047219 */ /* 0x000fe20000011604 */
[----:B--2---:R-:W-:Y:S01]  /*2690*/  IMAD.HI.U32 R3, R11, R3, RZ ;  /* 0x000000030b037227 */ /* 0x004fe200078e00ff */
[----:B------:R-:W-:-:S04]  /*26a0*/  ISETP.NE.AND P0, PT, R2, 0x1, PT ;  /* 0x000000010200780c */ /* 0x000fc80003f05270 */
[----:B---3--:R-:W-:-:S04]  /*26b0*/  SHF.R.U32.HI R6, RZ, R6, R3 ;  /* 0x00000006ff067219 */ /* 0x008fc80000011603 */
[----:B------:R-:W-:Y:S02]  /*26c0*/  SEL R3, R11, R6, !P0 ;  /* 0x000000060b037207 */ /* 0x000fe40004000000 */
[----:B----4-:R-:W-:-:S04]  /*26d0*/  ISETP.NE.AND P1, PT, R16, 0x1, PT ;  /* 0x000000011000780c */ /* 0x010fc80003f25270 */
[----:B------:R-:W-:-:S05]  /*26e0*/  SEL R4, R13, R4, !P1 ;  /* 0x000000040d047207 */ /* 0x000fca0004800000 */
[----:B------:R-:W-:Y:S02]  /*26f0*/  IMAD.IADD R5, R3, 0x1, -R4 ;  /* 0x0000000103057824 */ /* 0x000fe400078e0a04 */
[----:B------:R-:W-:Y:S02]  /*2700*/  IMAD.IADD R3, R4, 0x1, -R3 ;  /* 0x0000000104037824 */ /* 0x000fe400078e0a03 */
[----:B------:R-:W-:Y:S02]  /*2710*/  IMAD R13, R5, R16, R13 ;  /* 0x00000010050d7224 */ /* 0x000fe400078e020d */
[----:B------:R-:W-:-:S07]  /*2720*/  IMAD R11, R3, R2, R11 ;  /* 0x00000002030b7224 */ /* 0x000fce00078e020b */
.L_x_35:
[----:B------:R-:W-:Y:S01]  /*2730*/  VIADD R14, R14, 0x1 ;  /* 0x000000010e0e7836 */ /* 0x000fe20000000000 */
[----:B------:R-:W-:Y:S01]  /*2740*/  PLOP3.LUT P1, PT, PT, PT, PT, 0x80, 0x8 ;  /* 0x000000000008781c */ /* 0x000fe20003f2f070 */
[----:B------:R-:W-:Y:S02]  /*2750*/  IMAD.IADD R21, R13, 0x1, R60 ;  /* 0x000000010d157824 */ /* 0x000fe400078e023c */
[----:B------:R-:W-:Y:S01]  /*2760*/  IMAD.IADD R20, R11, 0x1, R58 ;  /* 0x000000010b147824 */ /* 0x000fe200078e023a */
[----:B------:R-:W-:-:S04]  /*2770*/  ISETP.NE.AND P0, PT, R14, 0x2, PT ;  /* 0x000000020e00780c */ /* 0x000fc80003f05270 */
[----:B------:R-:W-:Y:S02]  /*2780*/  SEL R3, RZ, 0x1, P0 ;  /* 0x00000001ff037807 */ /* 0x000fe40000000000 */
[----:B------:R-:W-:Y:S02]  /*2790*/  SEL R14, R14, RZ, P0 ;  /* 0x000000ff0e0e7207 */ /* 0x000fe40000000000 */
[----:B------:R-:W-:Y:S01]  /*27a0*/  LOP3.LUT R12, R12, R3, RZ, 0x3c, !PT ;  /* 0x000000030c0c7212 */ /* 0x000fe200078e3cff */
[----:B------:R-:W-:Y:S06]  /*27b0*/  @P2 BRA `(.L_x_36) ;  /* 0xfffffff000982947 */ /* 0x000fec000383ffff */
[----:B------:R-:W-:Y:S01]  /*27c0*/  UIADD3 UR4, UPT, UPT, UR4, 0x150, URZ ;  /* 0x0000015004047890 */ /* 0x000fe2000fffe0ff */
[----:B------:R-:W-:-:S03]  /*27d0*/  SHF.L.U32 R3, R15, 0x1f, RZ ;  /* 0x0000001f0f037819 */ /* 0x000fc600000006ff */
[----:B------:R-:W-:-:S09]  /*27e0*/  ULEA UR5, UR13, UR4, 0x3 ;  /* 0x000000040d057291 */ /* 0x000fd2000f8e18ff */
[----:B------:R-:W1:Y:S02]  /*27f0*/  SYNCS.PHASECHK.TRANS64.TRYWAIT P0, [UR5], R3 ;  /* 0x00000003ff0075a7 */ /* 0x000e640008001105 */
[----:B-1----:R-:W-:Y:S05]  /*2800*/  @!P0 BRA `(.L_x_37) ;  /* 0x0000006400a48947 */ /* 0x002fea0003800000 */
.L_x_166:
[----:B------:R-:W-:-:S04]  /*2810*/  UIADD3 UR6, UPT, UPT, UR13, 0x1, URZ ;  /* 0x000000010d067890 */ /* 0x000fc8000fffe0ff */
[----:B------:R-:W-:-:S04]  /*2820*/  UISETP.NE.AND UP0, UPT, UR6, 0x2a, UPT ;  /* 0x0000002a0600788c */ /* 0x000fc8000bf05270 */
[----:B------:R-:W-:Y:S02]  /*2830*/  USEL UR7, URZ, 0x1, UP0 ;  /* 0x00000001ff077887 */ /* 0x000fe40008000000 */
[----:B------:R-:W-:-:S04]  /*2840*/  USEL UR6, UR6, URZ, UP0 ;  /* 0x000000ff06067287 */ /* 0x000fc80008000000 */
[----:B------:R-:W-:Y:S01]  /*2850*/  ULEA UR5, UR6, UR4, 0x3 ;  /* 0x0000000406057291 */ /* 0x000fe2000f8e18ff */
[----:B------:R-:W-:-:S04]  /*2860*/  LOP3.LUT R2, R15, UR7, RZ, 0x3c, !PT ;  /* 0x000000070f027c12 */ /* 0x000fc8000f8e3cff */
[----:B-1----:R-:W-:-:S04]  /*2870*/  SHF.L.U32 R3, R2, 0x1f, RZ ;  /* 0x0000001f02037819 */ /* 0x002fc800000006ff */
[----:B------:R-:W1:Y:S02]  /*2880*/  SYNCS.PHASECHK.TRANS64.TRYWAIT P0, [UR5], R3 ;  /* 0x00000003ff0075a7 */ /* 0x000e640008001105 */
[----:B-1----:R-:W-:Y:S05]  /*2890*/  @!P0 BRA `(.L_x_38) ;  /* 0x0000006400988947 */ /* 0x002fea0003800000 */
.L_x_168:
        /* <DEDUP_REMOVED lines=9> */
.L_x_170:
        /* <DEDUP_REMOVED lines=9> */
.L_x_172:
        /* <DEDUP_REMOVED lines=9> */
.L_x_174:
        /* <DEDUP_REMOVED lines=9> */
.L_x_176:
        /* <DEDUP_REMOVED lines=9> */
.L_x_178:
        /* <DEDUP_REMOVED lines=9> */
.L_x_180:
        /* <DEDUP_REMOVED lines=9> */
.L_x_182:
        /* <DEDUP_REMOVED lines=9> */
.L_x_184:
        /* <DEDUP_REMOVED lines=9> */
.L_x_186:
        /* <DEDUP_REMOVED lines=9> */
.L_x_188:
        /* <DEDUP_REMOVED lines=9> */
.L_x_190:
        /* <DEDUP_REMOVED lines=9> */
.L_x_192:
        /* <DEDUP_REMOVED lines=9> */
.L_x_194:
        /* <DEDUP_REMOVED lines=9> */
.L_x_196:
        /* <DEDUP_REMOVED lines=9> */
.L_x_198:
        /* <DEDUP_REMOVED lines=9> */
.L_x_200:
        /* <DEDUP_REMOVED lines=9> */
.L_x_202:
        /* <DEDUP_REMOVED lines=9> */
.L_x_204:
        /* <DEDUP_REMOVED lines=9> */
.L_x_206:
        /* <DEDUP_REMOVED lines=9> */
.L_x_208:
        /* <DEDUP_REMOVED lines=9> */
.L_x_210:
        /* <DEDUP_REMOVED lines=9> */
.L_x_212:
        /* <DEDUP_REMOVED lines=9> */
.L_x_214:
        /* <DEDUP_REMOVED lines=9> */
.L_x_216:
        /* <DEDUP_REMOVED lines=9> */
.L_x_218:
        /* <DEDUP_REMOVED lines=9> */
.L_x_220:
        /* <DEDUP_REMOVED lines=9> */
.L_x_222:
        /* <DEDUP_REMOVED lines=9> */
.L_x_224:
        /* <DEDUP_REMOVED lines=9> */
.L_x_226:
        /* <DEDUP_REMOVED lines=9> */
.L_x_228:
        /* <DEDUP_REMOVED lines=9> */
.L_x_230:
        /* <DEDUP_REMOVED lines=9> */
.L_x_232:
        /* <DEDUP_REMOVED lines=9> */
.L_x_234:
        /* <DEDUP_REMOVED lines=9> */
.L_x_236:
        /* <DEDUP_REMOVED lines=9> */
.L_x_238:
        /* <DEDUP_REMOVED lines=9> */
.L_x_240:
        /* <DEDUP_REMOVED lines=9> */
.L_x_242:
        /* <DEDUP_REMOVED lines=9> */
.L_x_244:
        /* <DEDUP_REMOVED lines=9> */
.L_x_246:
[----:B------:R-:W-:-:S04]  /*3e90*/  UIADD3 UR6, UPT, UPT, UR6, 0x1, URZ ;  /* 0x0000000106067890 */ /* 0x000fc8000fffe0ff */
[----:B------:R-:W-:-:S04]  /*3ea0*/  UISETP.NE.AND UP0, UPT, UR6, 0x2a, UPT ;  /* 0x0000002a0600788c */ /* 0x000fc8000bf05270 */
[----:B------:R-:W-:Y:S02]  /*3eb0*/  USEL UR5, URZ, 0x1, UP0 ;  /* 0x00000001ff057887 */ /* 0x000fe40008000000 */
[----:B------:R-:W-:-:S04]  /*3ec0*/  USEL UR6, UR6, URZ, UP0 ;  /* 0x000000ff06067287 */ /* 0x000fc80008000000 */
[----:B------:R-:W-:Y:S01]  /*3ed0*/  ULEA UR6, UR6, UR4, 0x3 ;  /* 0x0000000406067291 */ /* 0x000fe2000f8e18ff */
[----:B-1----:R-:W-:-:S04]  /*3ee0*/  LOP3.LUT R3, R2, UR5, RZ, 0x3c, !PT ;  /* 0x0000000502037c12 */ /* 0x002fc8000f8e3cff */
[----:B------:R-:W-:Y:S01]  /*3ef0*/  SHF.L.U32 R3, R3, 0x1f, RZ ;  /* 0x0000001f03037819 */ /* 0x000fe200000006ff */
[----:B----4-:R-:W-:-:S07]  /*3f00*/  IMAD.U32 R0, RZ, RZ, UR6 ;  /* 0x00000006ff007e24 */ /* 0x010fce000f8e00ff */
.L_x_78:
[----:B-1----:R1:W2:Y:S02]  /*3f10*/  SYNCS.PHASECHK.TRANS64.TRYWAIT P0, [R0+URZ], R3 ;  /* 0x00000003000075a7 */ /* 0x0022a400080011ff */
[----:B--2---:R-:W-:Y:S05]  /*3f20*/  @!P0 NANOSLEEP.SYNCS 0x989680 ;  /* 0x009896800000895d */ /* 0x004fea0003900000 */
[----:B------:R-:W2:Y:S02]  /*3f30*/  @!P0 SYNCS.PHASECHK.TRANS64 P0, [R0+URZ], R3 ;  /* 0x00000003000085a7 */ /* 0x000ea400080010ff */
[----:B--2---:R-:W-:Y:S05]  /*3f40*/  @P0 EXIT ;  /* 0x000000000000094d */ /* 0x004fea0003800000 */
[----:B------:R-:W-:Y:S05]  /*3f50*/  BRA `(.L_x_78) ;  /* 0xfffffffc00ec7947 */ /* 0x000fea000383ffff */
.L_x_18:
[----:B------:R-:W-:-:S04]  /*3f60*/  UISETP.NE.AND UP1, UPT, UR37, URZ, UPT ;  /* 0x000000ff2500728c */ /* 0x000fc8000bf25270 */
[----:B------:R-:W-:-:S09]  /*3f70*/  UISETP.NE.OR UP1, UPT, UR8, 0x1, UP1 ;  /* 0x000000010800788c */ /* 0x000fd20008f25670 */
[----:B------:R-:W-:Y:S05]  /*3f80*/  BRA.U UP1, `(.L_x_79) ;  /* 0x0000000501487547 */ /* 0x000fea000b800000 */
[----:B------:R-:W-:Y:S01]  /*3f90*/  ISETP.NE.AND P2, PT, R2, RZ, PT ;  /* 0x000000ff0200720c */ /* 0x000fe20003f45270 */
[----:B------:R-:W-:Y:S01]  /*3fa0*/  IMAD.MOV.U32 R12, RZ, RZ, 0x1 ;  /* 0x00000001ff0c7424 */ /* 0x000fe200078e00ff */
[----:B------:R-:W-:Y:S02]  /*3fb0*/  CS2R R10, SRZ ;  /* 0x00000000000a7805 */ /* 0x000fe4000001ff00 */
[----:B------:R-:W-:Y:S01]  /*3fc0*/  CS2R R8, SRZ ;  /* 0x0000000000087805 */ /* 0x000fe2000001ff00 */
[----:B------:R-:W-:Y:S01]  /*3fd0*/  UMOV UR4, 0x400 ;  /* 0x0000040000047882 */ /* 0x000fe20000000000 */
[----:B------:R-:W-:Y:S01]  /*3fe0*/  UMOV UR6, URZ ;  /* 0x000000ff00067c82 */ /* 0x000fe20008000000 */
[----:B------:R-:W-:-:S12]  /*3ff0*/  ULEA UR37, UR37, UR4, 0x18 ;  /* 0x0000000425257291 */ /* 0x000fd8000f8ec0ff */
.L_x_83:
[----:B------:R-:W-:Y:S02]  /*4000*/  LEA R0, R8, UR37, 0x3 ;  /* 0x0000002508007c11 */ /* 0x000fe4000f8e18ff */
[----:B------:R-:W-:-:S03]  /*4010*/  SHF.L.U32 R5, R9, 0x1f, RZ ;  /* 0x0000001f09057819 */ /* 0x000fc600000006ff */
[----:B------:R-:W-:Y:S01]  /*4020*/  VIADD R4, R0, 0x350 ;  /* 0x0000035000047836 */ /* 0x000fe20000000000 */
[----:B------:R-:W1:Y:S02]  /*4030*/  SYNCS.PHASECHK.TRANS64.TRYWAIT P0, [R0+URZ+0x340], R5 ;  /* 0x00034005000075a7 */ /* 0x000e6400080011ff */
[----:B-1----:R-:W-:Y:S05]  /*4040*/  @!P0 BRA `(.L_x_80) ;  /* 0x0000005c006c8947 */ /* 0x002fea0003800000 */
.L_x_247:
[----:B------:R-:W-:Y:S01]  /*4050*/  ULEA UR5, UR6, UR37, 0x3 ;  /* 0x0000002506057291 */ /* 0x000fe2000f8e18ff */
[----:B------:R-:W-:Y:S02]  /*4060*/  PRMT R4, RZ, 0x654, R4 ;  /* 0x00000654ff047816 */ /* 0x000fe40000000004 */
[----:B-1----:R-:W-:Y:S01]  /*4070*/  SHF.L.U32 R5, R12, 0x1f, RZ ;  /* 0x0000001f0c057819 */ /* 0x002fe200000006ff */
[----:B------:R-:W-:Y:S01]  /*4080*/  UIADD3 UR4, UPT, UPT, UR5, 0x2e0, URZ ;  /* 0x000002e005047890 */ /* 0x000fe2000fffe0ff */
[----:B------:R1:W-:Y:S05]  /*4090*/  SYNCS.ARRIVE.TRANS64.RED.A1T0 RZ, [R4+URZ], RZ ;  /* 0x000000ff04ff79a7 */ /* 0x0003ea00081004ff */
[----:B------:R-:W-:Y:S01]  /*40a0*/  IMAD.U32 R7, RZ, RZ, UR4 ;  /* 0x00000004ff077e24 */ /* 0x000fe2000f8e00ff */
[----:B------:R-:W2:Y:S04]  /*40b0*/  SYNCS.PHASECHK.TRANS64.TRYWAIT P0, [UR5+0x2f0], R5 ;  /* 0x0002f005ff0075a7 */ /* 0x000ea80008001105 */
[----:B------:R-:W-:Y:S01]  /*40c0*/  PRMT R6, R2, 0x654, R7 ;  /* 0x0000065402067816 */ /* 0x000fe20000000007 */
[----:B-1----:R-:W-:Y:S01]  /*40d0*/  @!P2 IMAD.MOV.U32 R4, RZ, RZ, 0x10 ;  /* 0x00000010ff04a424 */ /* 0x002fe200078e00ff */
[----:B--2---:R-:W-:Y:S06]  /*40e0*/  @!P0 BRA `(.L_x_81) ;  /* 0x0000005c00588947 */ /* 0x004fec0003800000 */
.L_x_249:
[----:B------:R-:W-:Y:S01]  /*40f0*/  ULEA UR4, UR6, UR37, 0x4 ;  /* 0x0000002506047291 */ /* 0x000fe2000f8e20ff */
[----:B------:R-:W-:Y:S01]  /*4100*/  SEL R3, R6, R3, !P2 ;  /* 0x0000000306037207 */ /* 0x000fe20005000000 */
[----:B------:R-:W-:Y:S01]  /*4110*/  UIADD3 UR5, UPT, UPT, UR5, 0x2e0, URZ ;  /* 0x000002e005057890 */ /* 0x000fe2000fffe0ff */
[----:B-1----:R-:W-:Y:S01]  /*4120*/  LEA R0, R11, UR37, 0x3 ;  /* 0x000000250b007c11 */ /* 0x002fe2000f8e18ff */
[----:B------:R-:W-:Y:S01]  /*4130*/  UIADD3 UR4, UPT, UPT, UR4, 0x370, URZ ;  /* 0x0000037004047890 */ /* 0x000fe2000fffe0ff */
[----:B------:R-:W-:Y:S01]  /*4140*/  SHF.L.U32 R5, R10, 0x1f, RZ ;  /* 0x0000001f0a057819 */ /* 0x000fe200000006ff */
[----:B------:R1:W-:Y:S01]  /*4150*/  @!P2 SYNCS.ARRIVE.TRANS64.RED RZ, [R3+URZ], R4 ;  /* 0x0000000403ffa9a7 */ /* 0x0003e200080004ff */
[----:B------:R-:W-:Y:S01]  /*4160*/  UIADD3 UR6, UPT, UPT, UR6, 0x1, URZ ;  /* 0x0000000106067890 */ /* 0x000fe2000fffe0ff */
[----:B------:R-:W-:-:S03]  /*4170*/  VIADD R8, R8, 0x1 ;  /* 0x0000000108087836 */ /* 0x000fc60000000000 */
[----:B------:R-:W-:Y:S02]  /*4180*/  UISETP.NE.AND UP0, UPT, UR6, 0x2, UPT ;  /* 0x000000020600788c */ /* 0x000fe4000bf05270 */
[----:B------:R-:W-:Y:S06]  /*4190*/  UGETNEXTWORKID.BROADCAST [UR4], [UR5] ;  /* 0x00000000040073ca */ /* 0x000fec0008000100 */
[----:B------:R-:W-:Y:S01]  /*41a0*/  USEL UR4, URZ, 0x1, UP0 ;  /* 0x00000001ff047887 */ /* 0x000fe20008000000 */
[----:B------:R-:W-:Y:S01]  /*41b0*/  ISETP.NE.AND P0, PT, R8, 0x2, PT ;  /* 0x000000020800780c */ /* 0x000fe20003f05270 */
[----:B------:R-:W-:Y:S01]  /*41c0*/  USEL UR6, UR6, URZ, UP0 ;  /* 0x000000ff06067287 */ /* 0x000fe20008000000 */
[----:B------:R-:W2:Y:S03]  /*41d0*/  SYNCS.PHASECHK.TRANS64.TRYWAIT P1, [R0+URZ+0x2e0], R5 ;  /* 0x0002e005000075a7 */ /* 0x000ea600080211ff */
[----:B------:R-:W-:Y:S01]  /*41e0*/  LOP3.LUT R12, R12, UR4, RZ, 0x3c, !PT ;  /* 0x000000040c0c7c12 */ /* 0x000fe2000f8e3cff */
[----:B-12---:R-:W-:Y:S07]  /*41f0*/  @!P1 BRA `(.L_x_82) ;  /* 0x0000005c002c9947 */ /* 0x006fee0003800000 */
.L_x_250:
[C---:B------:R-:W-:Y:S01]  /*4200*/  LEA R4, R11.reuse, UR37, 0x4 ;  /* 0x000000250b047c11 */ /* 0x040fe2000f8e20ff */
[----:B-1----:R-:W-:Y:S01]  /*4210*/  VIADD R0, R0, 0x2f0 ;  /* 0x000002f000007836 */ /* 0x002fe20000000000 */
[----:B------:R-:W-:Y:S01]  /*4220*/  SEL R8, R8, RZ, P0 ;  /* 0x000000ff08087207 */ /* 0x000fe20000000000 */
[----:B------:R-:W-:-:S03]  /*4230*/  VIADD R11, R11, 0x1 ;  /* 0x000000010b0b7836 */ /* 0x000fc60000000000 */
[----:B------:R-:W1:Y:S01]  /*4240*/  LDS.128 R4, [R4+0x370] ;  /* 0x0003700004047984 */ /* 0x000e620000000c00 */
[----:B------:R-:W-:Y:S02]  /*4250*/  PRMT R0, RZ, 0x654, R0 ;  /* 0x00000654ff007816 */ /* 0x000fe40000000000 */
[C---:B------:R-:W-:Y:S01]  /*4260*/  ISETP.NE.AND P1, PT, R11.reuse, 0x2, PT ;  /* 0x000000020b00780c */ /* 0x040fe20003f25270 */
[----:B------:R-:W-:Y:S01]  /*4270*/  @!PT LDS RZ, [RZ] ;  /* 0x00000000fffff984 */ /* 0x000fe20000000800 */
[----:B------:R-:W-:Y:S01]  /*4280*/  @!PT LDS RZ, [RZ] ;  /* 0x00000000fffff984 */ /* 0x000fe20000000800 */
[----:B------:R-:W-:Y:S01]  /*4290*/  @!PT LDS RZ, [RZ] ;  /* 0x00000000fffff984 */ /* 0x000fe20000000800 */
[----:B------:R-:W-:Y:S01]  /*42a0*/  @!PT LDS RZ, [RZ] ;  /* 0x00000000fffff984 */ /* 0x000fe20000000800 */
[----:B------:R2:W-:Y:S06]  /*42b0*/  MEMBAR.ALL.CTA ;  /* 0x0000000000007992 */ /* 0x0005ec0000008000 */
[----:B--2---:R-:W2:Y:S01]  /*42c0*/  FENCE.VIEW.ASYNC.S ;  /* 0x00000000000073c6 */ /* 0x004ea20000000000 */
[----:B------:R-:W-:Y:S01]  /*42d0*/  SEL R11, R11, RZ, P1 ;  /* 0x000000ff0b0b7207 */ /* 0x000fe20000800000 */
[----:B--2---:R2:W-:Y:S01]  /*42e0*/  SYNCS.ARRIVE.TRANS64.RED.A1T0 RZ, [R0+URZ], RZ ;  /* 0x000000ff00ff79a7 */ /* 0x0045e200081004ff */
[----:B-1----:R-:W-:-:S02]  /*42f0*/  LOP3.LUT P3, RZ, R6, 0x1, RZ, 0xc0, !PT ;  /* 0x0000000106ff7812 */ /* 0x002fc4000786c0ff */
[----:B------:R-:W-:-:S04]  /*4300*/  SEL R5, RZ, 0x1, P1 ;  /* 0x00000001ff057807 */ /* 0x000fc80000800000 */
[----:B------:R-:W-:Y:S02]  /*4310*/  LOP3.LUT R10, R10, R5, RZ, 0x3c, !PT ;  /* 0x000000050a0a7212 */ /* 0x000fe400078e3cff */
[----:B--2---:R-:W-:-:S04]  /*4320*/  SEL R0, RZ, 0x1, P0 ;  /* 0x00000001ff007807 */ /* 0x004fc80000000000 */
[----:B------:R-:W-:Y:S01]  /*4330*/  LOP3.LUT R9, R9, R0, RZ, 0x3c, !PT ;  /* 0x0000000009097212 */ /* 0x000fe200078e3cff */
[----:B------:R-:W-:Y:S06]  /*4340*/  @P3 BRA `(.L_x_83) ;  /* 0xfffffffc002c3947 */ /* 0x000fec000383ffff */
[----:B------:R-:W-:Y:S01]  /*4350*/  ULEA UR5, UR6, UR37, 0x3 ;  /* 0x0000002506057291 */ /* 0x000fe2000f8e18ff */
[----:B------:R-:W-:-:S08]  /*4360*/  SHF.L.U32 R3, R12, 0x1f, RZ ;  /* 0x0000001f0c037819 */ /* 0x000fd000000006ff */
[----:B------:R-:W1:Y:S02]  /*4370*/  SYNCS.PHASECHK.TRANS64 P0, [UR5+0x2f0], R3 ;  /* 0x0002f003ff0075a7 */ /* 0x000e640008001005 */
[----:B-1----:R-:W-:Y:S05]  /*4380*/  @P0 BRA `(.L_x_84) ;  /* 0x0000000000080947 */ /* 0x002fea0003800000 */
[----:B------:R-:W1:Y:S02]  /*4390*/  SYNCS.PHASECHK.TRANS64.TRYWAIT P0, [UR5+0x2f0], R3 ;  /* 0x0002f003ff0075a7 */ /* 0x000e640008001105 */
[----:B-1----:R-:W-:Y:S05]  /*43a0*/  @!P0 BRA `(.L_x_85) ;  /* 0x0000005800d48947 */ /* 0x002fea0003800000 */
.L_x_84:
[----:B------:R-:W-:-:S04]  /*43b0*/  UIADD3 UR4, UPT, UPT, UR6, 0x1, URZ ;  /* 0x0000000106047890 */ /* 0x000fc8000fffe0ff */
[----:B------:R-:W-:-:S04]  /*43c0*/  UISETP.NE.AND UP0, UPT, UR4, 0x2, UPT ;  /* 0x000000020400788c */ /* 0x000fc8000bf05270 */
[----:B------:R-:W-:Y:S02]  /*43d0*/  USEL UR7, URZ, 0x1, UP0 ;  /* 0x00000001ff077887 */ /* 0x000fe40008000000 */
[----:B------:R-:W-:-:S04]  /*43e0*/  USEL UR4, UR4, URZ, UP0 ;  /* 0x000000ff04047287 */ /* 0x000fc80008000000 */
[----:B------:R-:W-:Y:S01]  /*43f0*/  ULEA UR4, UR4, UR37, 0x3 ;  /* 0x0000002504047291 */ /* 0x000fe2000f8e18ff */
[----:B-1----:R-:W-:-:S04]  /*4400*/  LOP3.LUT R3, R12, UR7, RZ, 0x3c, !PT ;  /* 0x000000070c037c12 */ /* 0x002fc8000f8e3cff */
[----:B------:R-:W-:-:S04]  /*4410*/  SHF.L.U32 R0, R3, 0x1f, RZ ;  /* 0x0000001f03007819 */ /* 0x000fc800000006ff */
[----:B------:R-:W1:Y:S02]  /*4420*/  SYNCS.PHASECHK.TRANS64 P0, [UR4+0x2f0], R0 ;  /* 0x0002f000ff0075a7 */ /* 0x000e640008001004 */
[----:B-1----:R-:W-:Y:S05]  /*4430*/  @P0 EXIT ;  /* 0x000000000000094d */ /* 0x002fea0003800000 */
[----:B------:R-:W-:Y:S02]  /*4440*/  SHF.L.U32 R3, R3, 0x1f, RZ ;  /* 0x0000001f03037819 */ /* 0x000fe400000006ff */
[----:B------:R-:W-:-:S07]  /*4450*/  MOV R0, UR4 ;  /* 0x0000000400007c02 */ /* 0x000fce0008000f00 */
.L_x_86:
[----:B-1----:R1:W2:Y:S02]  /*4460*/  SYNCS.PHASECHK.TRANS64.TRYWAIT P0, [R0+URZ+0x2f0], R3 ;  /* 0x0002f003000075a7 */ /* 0x0022a400080011ff */
[----:B--2---:R-:W-:Y:S05]  /*4470*/  @!P0 NANOSLEEP.SYNCS 0x989680 ;  /* 0x009896800000895d */ /* 0x004fea0003900000 */
[----:B------:R-:W2:Y:S02]  /*4480*/  @!P0 SYNCS.PHASECHK.TRANS64 P0, [R0+URZ+0x2f0], R3 ;  /* 0x0002f003000085a7 */ /* 0x000ea400080010ff */
[----:B--2---:R-:W-:Y:S05]  /*4490*/  @P0 EXIT ;  /* 0x000000000000094d */ /* 0x004fea0003800000 */
[----:B------:R-:W-:Y:S05]  /*44a0*/  BRA `(.L_x_86) ;  /* 0xfffffffc00ec7947 */ /* 0x000fea000383ffff */
.L_x_79:
[----:B------:R-:W-:-:S09]  /*44b0*/  UISETP.NE.AND UP1, UPT, UR8, URZ, UPT ;  /* 0x000000ff0800728c */ /* 0x000fd2000bf25270 */
[----:B------:R-:W-:Y:S05]  /*44c0*/  BRA.U UP1, `(.L_x_87) ;  /* 0x0000000d01747547 */ /* 0x000fea000b800000 */
[----:B------:R-:W-:Y:S01]  /*44d0*/  UMOV UR4, 0x40 ;  /* 0x0000004000047882 */ /* 0x000fe20000000000 */
[----:B------:R-:W-:Y:S01]  /*44e0*/  NOP ;  /* 0x0000000000007918 */ /* 0x000fe20000000000 */
[----:B------:R-:W-:Y:S01]  /*44f0*/  ULEA UR4, UR37, UR4, 0x18 ;  /* 0x0000000425047291 */ /* 0x000fe2000f8ec0ff */
[----:B------:R-:W-:Y:S02]  /*4500*/  UMOV UR5, 0x400 ;  /* 0x0000040000057882 */ /* 0x000fe40000000000 */
[----:B------:R-:W-:-:S06]  /*4510*/  ULEA UR37, UR37, UR5, 0x18 ;  /* 0x0000000525257291 */ /* 0x000fcc000f8ec0ff */
[----:B------:R-:W1:Y:S02]  /*4520*/  LDS.U8 R0, [UR4+0x1c] ;  /* 0x00001c04ff007984 */ /* 0x000e640008000000 */
[----:B-1----:R-:W-:-:S13]  /*4530*/  ISETP.NE.AND P0, PT, R0, RZ, PT ;  /* 0x000000ff0000720c */ /* 0x002fda0003f05270 */
[----:B------:R-:W-:Y:S05]  /*4540*/  @P0 BRA `(.L_x_88) ;  /* 0x0000000000580947 */ /* 0x000fea0003800000 */
[----:B------:R-:W-:-:S13]  /*4550*/  ELECT P0, URZ, PT ;  /* 0x0000000000ff782f */ /* 0x000fda0003800000 */
[----:B------:R-:W-:Y:S05]  /*4560*/  @!P0 BRA `(.L_x_89) ;  /* 0x0000000000608947 */ /* 0x000fea0003800000 */
[----:B------:R-:W-:Y:S01]  /*4570*/  UMOV UR5, 0x10 ;  /* 0x0000001000057882 */ /* 0x000fe20000000000 */
[----:B------:R-:W-:Y:S01]  /*4580*/  HFMA2 R0, -RZ, RZ, 0, 5.9604644775390625e-08 ;  /* 0x00000001ff007431 */ /* 0x000fe200000001ff */
[----:B------:R-:W-:-:S03]  /*4590*/  MOV R2, 0xffff ;  /* 0x0000ffff00027802 */ /* 0x000fc60000000f00 */
[----:B------:R-:W-:Y:S04]  /*45a0*/  DEPBAR.LE SB1, 0x36 ;  /* 0x00009d800000791a */ /* 0x000fe80000000000 */
[----:B------:R-:W1:Y:S02]  /*45b0*/  UTCATOMSWS.FIND_AND_SET.ALIGN UP0, UR5, UR5 ;  /* 0x00000005000575e3 */ /* 0x000e640008000800 */
[----:B-1----:R-:W-:Y:S01]  /*45c0*/  MOV R3, UR5 ;  /* 0x0000000500037c02 */ /* 0x002fe20008000f00 */
[----:B------:R-:W-:Y:S06]  /*45d0*/  BRA.U UP0, `(.L_x_90) ;  /* 0x0000000100187547 */ /* 0x000fec000b800000 */
.L_x_91:
[----:B------:R-:W-:Y:S05]  /*45e0*/  NANOSLEEP 0x64 ;  /* 0x000000640000795d */ /* 0x000fea0003800000 */
[----:B------:R-:W-:-:S05]  /*45f0*/  UMOV UR5, 0x10 ;  /* 0x0000001000057882 */ /* 0x000fca0000000000 */
[----:B------:R-:W-:Y:S04]  /*4600*/  DEPBAR.LE SB1, 0x36 ;  /* 0x00009d800000791a */ /* 0x000fe80000000000 */
[----:B------:R-:W1:Y:S02]  /*4610*/  UTCATOMSWS.FIND_AND_SET.ALIGN UP0, UR5, UR5 ;  /* 0x00000005000575e3 */ /* 0x000e640008000800 */
[----:B-1----:R-:W-:Y:S01]  /*4620*/  MOV R3, UR5 ;  /* 0x0000000500037c02 */ /* 0x002fe20008000f00 */
[----:B------:R-:W-:Y:S05]  /*4630*/  BRA.U !UP0, `(.L_x_91) ;  /* 0xfffffffd08e87547 */ /* 0x000fea000b83ffff */
.L_x_90:
[-C--:B------:R-:W-:Y:S02]  /*4640*/  SHF.L.U32 R2, R2, R3.reuse, RZ ;  /* 0x0000000302027219 */ /* 0x080fe400000006ff */
[----:B------:R-:W-:Y:S01]  /*4650*/  SHF.L.U32 R0, R0, R3, RZ ;  /* 0x0000000300007219 */ /* 0x000fe200000006ff */
[----:B------:R-:W-:Y:S02]  /*4660*/  IMAD.SHL.U32 R3, R3, 0x20, RZ ;  /* 0x0000002003037824 */ /* 0x000fe400078e00ff */
[----:B------:R1:W-:Y:S04]  /*4670*/  ATOMS.OR RZ, [UR4+0x14], R2 ;  /* 0x00001402ffff798c */ /* 0x0003e8000b000004 */
[----:B------:R1:W-:Y:S04]  /*4680*/  ATOMS.OR RZ, [UR4+0x18], R0 ;  /* 0x00001800ffff798c */ /* 0x0003e8000b000004 */
[----:B------:R1:W-:Y:S01]  /*4690*/  STS [UR37+0x390], R3 ;  /* 0x00039003ff007988 */ /* 0x0003e20008000825 */
[----:B------:R-:W-:Y:S05]  /*46a0*/  BRA `(.L_x_89) ;  /* 0x0000000000107947 */ /* 0x000fea0003800000 */
.L_x_88:
[----:B------:R-:W-:Y:S02]  /*46b0*/  MOV R0, 0xffffffff ;  /* 0xffffffff00007802 */ /* 0x000fe40000000f00 */
[----:B------:R-:W-:-:S03]  /*46c0*/  MOV R2, 0x46f0 ;  /* 0x000046f000027802 */ /* 0x000fc60000000f00 */
[----:B------:R1:W-:Y:S04]  /*46d0*/  STS [UR37+0x390], R0 ;  /* 0x00039000ff007988 */ /* 0x0003e80008000825 */
[----:B-1-3-5:R-:W-:Y:S05]  /*46e0*/  CALL.REL.NOINC `($__internal_1_$__cuda_sm10x_tcgen05_guardrail_trap_phase_invalid_during_alloc) ;  /* 0x0000005c00d87944 */ /* 0x02afea0003c00000 */
.L_x_89:
[----:B------:R-:W-:Y:S05]  /*46f0*/  WARPSYNC.ALL ;  /* 0x0000000000007948 */ /* 0x000fea0003800000 */
[----:B------:R-:W2:Y:S01]  /*4700*/  S2UR UR9, SR_CgaCtaId ;  /* 0x00000000000979c3 */ /* 0x000ea20000008800 */
[----:B------:R-:W-:Y:S01]  /*4710*/  UMOV UR4, 0x400 ;  /* 0x0000040000047882 */ /* 0x000fe20000000000 */
[----:B------:R-:W-:-:S06]  /*4720*/  NOP ;  /* 0x0000000000007918 */ /* 0x000fcc0000000000 */
[----:B------:R-:W-:Y:S06]  /*4730*/  BAR.ARV 0x6, 0xa0 ;  /* 0x0182800000007b1d */ /* 0x000fec0000002000 */
[----:B------:R-:W4:Y:S01]  /*4740*/  LDCU UR5, c[0x0][0x38c] ;  /* 0x00007180ff0577ac */ /* 0x000f220008000800 */
[----:B------:R-:W-:Y:S01]  /*4750*/  IMAD.MOV.U32 R11, RZ, RZ, 0x1 ;  /* 0x00000001ff0b7424 */ /* 0x000fe200078e00ff */
[----:B------:R-:W-:Y:S01]  /*4760*/  CS2R R8, SRZ ;  /* 0x0000000000087805 */ /* 0x000fe2000001ff00 */
[----:B------:R-:W-:Y:S01]  /*4770*/  IMAD.MOV.U32 R10, RZ, RZ, RZ ;  /* 0x000000ffff0a7224 */ /* 0x000fe200078e00ff */
[----:B------:R-:W-:Y:S01]  /*4780*/  UMOV UR11, URZ ;  /* 0x000000ff000b7c82 */ /* 0x000fe20008000000 */
[----:B------:R-:W-:Y:S01]  /*4790*/  UMOV UR18, URZ ;  /* 0x000000ff00127c82 */ /* 0x000fe20008000000 */
[----:B------:R-:W-:Y:S01]  /*47a0*/  UMOV UR20, 0x0 ;  /* 0x0000000000147882 */ /* 0x000fe20000000000 */
[----:B------:R-:W-:Y:S01]  /*47b0*/  UMOV UR21, 0x4180490 ;  /* 0x0418049000157882 */ /* 0x000fe20000000000 */
[----:B--2---:R-:W-:Y:S01]  /*47c0*/  ULEA UR9, UR9, UR4, 0x18 ;  /* 0x0000000409097291 */ /* 0x004fe2000f8ec0ff */
[----:B------:R-:W2:Y:S03]  /*47d0*/  LDCU UR4, c[0x0][0x38c] ;  /* 0x00007180ff0477ac */ /* 0x000ea60008000800 */
[----:B------:R-:W-:-:S02]  /*47e0*/  UIADD3 UR10, UPT, UPT, UR9, 0x3600, URZ ;  /* 0x00003600090a7890 */ /* 0x000fc4000fffe0ff */
[----:B----4-:R-:W-:-:S03]  /*47f0*/  UISETP.GE.AND UP3, UPT, UR5, 0x1, UPT ;  /* 0x000000010500788c */ /* 0x010fc6000bf66270 */
[----:B-1----:R-:W1:Y:S01]  /*4800*/  LDS R0, [UR9+0x390] ;  /* 0x00039009ff007984 */ /* 0x002e620008000800 */
[----:B------:R-:W-:-:S04]  /*4810*/  USHF.R.U32.HI UR10, URZ, 0x4, UR10 ;  /* 0x00000004ff0a7899 */ /* 0x000fc8000801160a */
[----:B------:R-:W-:-:S04]  /*4820*/  ULOP3.LUT UR10, UR10, 0x3fff, URZ, 0xc0, !UPT ;  /* 0x00003fff0a0a7892 */ /* 0x000fc8000f8ec0ff */
[----:B------:R-:W-:Y:S02]  /*4830*/  ULOP3.LUT UR10, UR10, 0x10000, URZ, 0xfc, !UPT ;  /* 0x000100000a0a7892 */ /* 0x000fe4000f8efcff */
[----:B--2---:R-:W-:-:S04]  /*4840*/  UIADD3 UR4, UPT, UPT, UR4, 0xf, URZ ;  /* 0x0000000f04047890 */ /* 0x004fc8000fffe0ff */
[----:B------:R-:W-:-:S04]  /*4850*/  USHF.R.S32.HI UR8, URZ, 0x1f, UR4 ;  /* 0x0000001fff087899 */ /* 0x000fc80008011404 */
[----:B------:R-:W-:Y:S02]  /*4860*/  ULEA.HI UR8, UR8, UR4, URZ, 0x4 ;  /* 0x0000000408087291 */ /* 0x000fe4000f8f20ff */
[----:B------:R-:W-:Y:S02]  /*4870*/  UIADD3 UR4, UPT, UPT, UR9, 0x18600, URZ ;  /* 0x0001860009047890 */ /* 0x000fe4000fffe0ff */
[----:B------:R-:W-:Y:S02]  /*4880*/  USHF.R.S32.HI UR8, URZ, 0x4, UR8 ;  /* 0x00000004ff087899 */ /* 0x000fe40008011408 */
[----:B------:R-:W-:Y:S02]  /*4890*/  USHF.R.U32.HI UR4, URZ, 0x4, UR4 ;  /* 0x00000004ff047899 */ /* 0x000fe40008011604 */
[----:B------:R-:W-:Y:S02]  /*48a0*/  UISETP.LT.AND UP0, UPT, UR8, 0x1, UPT ;  /* 0x000000010800788c */ /* 0x000fe4000bf01270 */
[----:B------:R-:W-:-:S02]  /*48b0*/  ULOP3.LUT UR4, UR4, 0x3fff, URZ, 0xc0, !UPT ;  /* 0x00003fff04047892 */ /* 0x000fc4000f8ec0ff */
[----:B------:R-:W-:Y:S02]  /*48c0*/  USEL UR15, UR8, 0x1, !UP0 ;  /* 0x00000001080f7887 */ /* 0x000fe4000c000000 */
[----:B------:R-:W-:Y:S02]  /*48d0*/  ULOP3.LUT UR4, UR4, 0x10000, URZ, 0xfc, !UPT ;  /* 0x0001000004047892 */ /* 0x000fe4000f8efcff */
[----:B------:R-:W-:Y:S01]  /*48e0*/  UIADD3 UR15, UPT, UPT, -UR15, URZ, URZ ;  /* 0x000000ff0f0f7290 */ /* 0x000fe2000fffe1ff */
[----:B-1----:R-:W-:-:S15]  /*48f0*/  R2UR UR12, R0 ;  /* 0x00000000000c72ca */ /* 0x002fde00000e0000 */
.L_x_98:
[----:B------:R-:W-:Y:S02]  /*4900*/  LEA R0, R10, UR9, 0x3 ;  /* 0x000000090a007c11 */ /* 0x000fe4000f8e18ff */
[----:B------:R-:W-:Y:S02]  /*4910*/  SHF.L.U32 R5, R9, 0x1f, RZ ;  /* 0x0000001f09057819 */ /* 0x000fe400000006ff */
[----:B------:R-:W-:Y:S01]  /*4920*/  PLOP3.LUT P0, PT, PT, PT, UP3, 0x80, 0x8 ;  /* 0x000000000008781c */ /* 0x000fe20003f0f038 */
[----:B------:R-:W-:Y:S01]  /*4930*/  VIADD R3, R0, 0x2f0 ;  /* 0x000002f000037836 */ /* 0x000fe20000000000 */
[----:B-1----:R-:W1:Y:S02]  /*4940*/  SYNCS.PHASECHK.TRANS64.TRYWAIT P1, [R0+URZ+0x2e0], R5 ;  /* 0x0002e005000075a7 */ /* 0x002e6400080211ff */
[----:B-1--4-:R-:W-:Y:S09]  /*4950*/  @!P1 BRA `(.L_x_92) ;  /* 0x0000005400809947 */ /* 0x012ff20003800000 */
.L_x_252:
[----:B------:R-:W-:Y:S01]  /*4960*/  LEA R4, R10, UR9, 0x4 ;  /* 0x000000090a047c11 */ /* 0x000fe2000f8e20ff */
[----:B------:R-:W-:Y:S01]  /*4970*/  @UP3 ULEA UR5, UR18, UR9, 0x3 ;  /* 0x0000000912053291 */ /* 0x000fe2000f8e18ff */
[----:B------:R-:W-:Y:S01]  /*4980*/  PLOP3.LUT P2, PT, PT, PT, PT, 0x80, 0x8 ;  /* 0x000000000008781c */ /* 0x000fe20003f4f070 */
[----:B------:R-:W-:Y:S01]  /*4990*/  ULEA UR14, UR11, UR9, 0x3 ;  /* 0x000000090b0e7291 */ /* 0x000fe2000f8e18ff */
[----:B------:R-:W-:Y:S02]  /*49a0*/  PRMT R3, RZ, 0x654, R3 ;  /* 0x00000654ff037816 */ /* 0x000fe40000000003 */
[----:B-1----:R-:W1:Y:S01]  /*49b0*/  LDS.128 R4, [R4+0x370] ;  /* 0x0003700004047984 */ /* 0x002e620000000c00 */
[----:B------:R-:W-:Y:S02]  /*49c0*/  @P0 SHF.L.U32 R2, R8, 0x1f, RZ ;  /* 0x0000001f08020819 */ /* 0x000fe400000006ff */
[----:B------:R-:W-:Y:S01]  /*49d0*/  SHF.L.U32 R0, R11, 0x1f, RZ ;  /* 0x0000001f0b007819 */ /* 0x000fe200000006ff */
[----:B------:R-:W-:Y:S01]  /*49e0*/  @!PT LDS RZ, [RZ] ;  /* 0x00000000fffff984 */ /* 0x000fe20000000800 */
[----:B------:R-:W-:Y:S01]  /*49f0*/  @!PT LDS RZ, [RZ] ;  /* 0x00000000fffff984 */ /* 0x000fe20000000800 */
[----:B------:R-:W-:Y:S01]  /*4a00*/  @!PT LDS RZ, [RZ] ;  /* 0x00000000fffff984 */ /* 0x000fe20000000800 */
[----:B------:R-:W-:Y:S01]  /*4a10*/  @!PT LDS RZ, [RZ] ;  /* 0x00000000fffff984 */ /* 0x000fe20000000800 */
[----:B------:R2:W-:Y:S06]  /*4a20*/  MEMBAR.ALL.CTA ;  /* 0x0000000000007992 */ /* 0x0005ec0000008000 */
[----:B--2---:R-:W2:Y:S02]  /*4a30*/  FENCE.VIEW.ASYNC.S ;  /* 0x00000000000073c6 */ /* 0x004ea40000000000 */
[----:B--2---:R2:W-:Y:S01]  /*4a40*/  SYNCS.ARRIVE.TRANS64.RED.A1T0 RZ, [R3+URZ], RZ ;  /* 0x000000ff03ff79a7 */ /* 0x0045e200081004ff */
[----:B------:R2:W4:Y:S01]  /*4a50*/  @P0 SYNCS.PHASECHK.TRANS64.TRYWAIT P2, [UR5], R2 ;  /* 0x00000002ff0005a7 */ /* 0x0005220008041105 */
[----:B-1----:R-:W-:Y:S01]  /*4a60*/  LOP3.LUT P1, RZ, R6, 0x1, RZ, 0xc0, !PT ;  /* 0x0000000106ff7812 */ /* 0x002fe2000782c0ff */
[----:B------:R-:W1:Y:S02]  /*4a70*/  SYNCS.PHASECHK.TRANS64.TRYWAIT P0, [UR14+0x320], R0 ;  /* 0x00032000ff0075a7 */ /* 0x000e64000800110e */
[----:B-12-4-:R-:W-:Y:S10]  /*4a80*/  @!P0 BRA `(.L_x_93) ;  /* 0x0000005400488947 */ /* 0x016ff40003800000 */
.L_x_254:
[----:B------:R-:W-:Y:S01]  /*4a90*/  IADD3 R10, PT, PT, R10, 0x1, RZ ;  /* 0x000000010a0a7810 */ /* 0x000fe20007ffe0ff */
[----:B------:R-:W-:Y:S06]  /*4aa0*/  BRA.U !UP3, `(.L_x_94) ;  /* 0x000000010b9c7547 */ /* 0x000fec000b800000 */
[----:B------:R-:W-:Y:S02]  /*4ab0*/  ULEA.HI UR13, UR11, UR11, URZ, 0x1 ;  /* 0x0000000b0b0d7291 */ /* 0x000fe4000f8f08ff */
[----:B------:R-:W-:Y:S02]  /*4ac0*/  UPLOP3.LUT UP4, UPT, UPT, UPT, UPT, 0x40, 0x4 ;  /* 0x000000000004789c */ /* 0x000fe40003f8e870 */
[----:B------:R-:W-:Y:S02]  /*4ad0*/  USHF.R.U32.HI UR5, URZ, 0x1, UR13 ;  /* 0x00000001ff057899 */ /* 0x000fe4000801160d */
[----:B------:R-:W-:Y:S02]  /*4ae0*/  ULOP3.LUT UR13, UR13, 0xffe, URZ, 0xc0, !UPT ;  /* 0x00000ffe0d0d7892 */ /* 0x000fe4000f8ec0ff */
[----:B------:R-:W-:Y:S02]  /*4af0*/  UIMAD UR5, UR5, 0x60, UR12 ;  /* 0x00000060050578a4 */ /* 0x000fe4000f8e020c */
[----:B------:R-:W-:Y:S01]  /*4b00*/  UIADD3 UR13, UPT, UPT, -UR13, UR11, URZ ;  /* 0x0000000b0d0d7290 */ /* 0x000fe2000fffe1ff */
[----:B------:R-:W-:Y:S01]  /*4b10*/  UMOV UR17, UR15 ;  /* 0x0000000f00117c82 */ /* 0x000fe20008000000 */
[----:B------:R-:W-:-:S02]  /*4b20*/  UMOV UR16, UR8 ;  /* 0x0000000800107c82 */ /* 0x000fc40008000000 */
[----:B------:R-:W-:-:S03]  /*4b30*/  ULEA UR13, UR13, UR5, 0x14 ;  /* 0x000000050d0d7291 */ /* 0x000fc6000f8ea0ff */
[----:B------:R-:W-:-:S09]  /*4b40*/  UMOV UR5, UR18 ;  /* 0x0000001200057c82 */ /* 0x000fd20008000000 */
.L_x_97:
[----:B------:R-:W-:Y:S02]  /*4b50*/  UIADD3 UR17, UPT, UPT, UR17, 0x1, URZ ;  /* 0x0000000111117890 */ /* 0x000fe4000fffe0ff */
[----:B--2---:R-:W-:Y:S02]  /*4b60*/  ULEA UR7, UR5, UR9, 0x3 ;  /* 0x0000000905077291 */ /* 0x004fe4000f8e18ff */
[----:B------:R-:W-:Y:S01]  /*4b70*/  UISETP.NE.AND UP0, UPT, UR17, URZ, UPT ;  /* 0x000000ff1100728c */ /* 0x000fe2000bf05270 */
[----:B----4-:R-:W-:Y:S10]  /*4b80*/  @P2 BRA `(.L_x_95) ;  /* 0x00000000000c2947 */ /* 0x010ff40003800000 */
[----:B-1----:R-:W-:Y:S04]  /*4b90*/  SHF.L.U32 R3, R8, 0x1f, RZ ;  /* 0x0000001f08037819 */ /* 0x002fe800000006ff */
[----:B------:R-:W1:Y:S02]  /*4ba0*/  SYNCS.PHASECHK.TRANS64.TRYWAIT P0, [UR7], R3 ;  /* 0x00000003ff0075a7 */ /* 0x000e640008001107 */
[----:B-1----:R-:W-:Y:S05]  /*4bb0*/  @!P0 BRA `(.L_x_96) ;  /* 0x0000005400148947 */ /* 0x002fea0003800000 */
.L_x_95:
[----:B------:R-:W-:Y:S01]  /*4bc0*/  UISETP.NE.AND UP1, UPT, UR16, 0x1, UPT ;  /* 0x000000011000788c */ /* 0x000fe2000bf25270 */
[----:B------:R-:W-:Y:S01]  /*4bd0*/  PLOP3.LUT P2, PT, PT, PT, PT, 0x80, 0x8 ;  /* 0x000000000008781c */ /* 0x000fe20003f4f070 */
[----:B------:R-:W-:Y:S02]  /*4be0*/  UIADD3 UR18, UPT, UPT, UR5, 0x1, URZ ;  /* 0x0000000105127890 */ /* 0x000fe4000fffe0ff */
[----:B------:R-:W-:Y:S02]  /*4bf0*/  UIMAD UR6, UR5, 0xc0, UR4 ;  /* 0x000000c0050678a4 */ /* 0x000fe4000f8e0204 */
[----:B------:R-:W-:Y:S01]  /*4c00*/  UISETP.NE.AND UP2, UPT, UR18, 0x2a, UPT ;  /* 0x0000002a1200788c */ /* 0x000fe2000bf45270 */
[----:B------:R-:W-:Y:S01]  /*4c10*/  PLOP3.LUT P0, PT, PT, PT, UP1, 0x80, 0x8 ;  /* 0x000000000008781c */ /* 0x000fe20003f0f018 */
[----:B------:R-:W-:Y:S02]  /*4c20*/  UIADD3 UR16, UPT, UPT, UR16, -0x1, URZ ;  /* 0xffffffff10107890 */ /* 0x000fe4000fffe0ff */
[----:B------:R-:W-:Y:S02]  /*4c30*/  USEL UR22, URZ, 0x1, UP2 ;  /* 0x00000001ff167887 */ /* 0x000fe40009000000 */
[----:B------:R-:W-:Y:S01]  /*4c40*/  USEL UR18, UR18, URZ, UP2 ;  /* 0x000000ff12127287 */ /* 0x000fe20009000000 */
[----:B------:R-:W-:Y:S03]  /*4c50*/  UMOV UR23, 0xc0004010 ;  /* 0xc000401000177882 */ /* 0x000fe60000000000 */
[----:B------:R-:W-:Y:S01]  /*4c60*/  @UP1 ULEA UR19, UR18, UR9, 0x3 ;  /* 0x0000000912131291 */ /* 0x000fe2000f8e18ff */
[----:B------:R-:W-:Y:S01]  /*4c70*/  LOP3.LUT R8, R8, UR22, RZ, 0x3c, !PT ;  /* 0x0000001608087c12 */ /* 0x000fe2000f8e3cff */
[----:B------:R-:W-:Y:S03]  /*4c80*/  ULEA UR22, UR5, UR10, 0x7 ;  /* 0x0000000a05167291 */ /* 0x000fe6000f8e38ff */
[----:B-1----:R-:W-:Y:S01]  /*4c90*/  @P0 SHF.L.U32 R0, R8, 0x1f, RZ ;  /* 0x0000001f08000819 */ /* 0x002fe200000006ff */
[----:B------:R-:W-:Y:S03]  /*4ca0*/  UMOV UR5, UR18 ;  /* 0x0000001200057c82 */ /* 0x000fe60008000000 */
[----:B------:R2:W4:Y:S01]  /*4cb0*/  @P0 SYNCS.PHASECHK.TRANS64.TRYWAIT P2, [UR19], R0 ;  /* 0x00000000ff0005a7 */ /* 0x0005220008041113 */
[----:B------:R-:W-:Y:S03]  /*4cc0*/  UIADD3 UR19, UPT, UPT, UR7, 0x150, URZ ;  /* 0x0000015007137890 */ /* 0x000fe6000fffe0ff */
[----:B------:R-:W-:Y:S02]  /*4cd0*/  UMOV UR7, 0xc0004010 ;  /* 0xc000401000077882 */ /* 0x000fe40000000000 */
[----:B------:R2:W-:Y:S01]  /*4ce0*/  UTCHMMA gdesc[UR22], gdesc[UR6], tmem[UR13], tmem[UR20], idesc[UR21], UP4 ;  /* 0x00ff1406160075ea */ /* 0x0005e2000a00000d */
[----:B------:R-:W-:Y:S03]  /*4cf0*/  UPLOP3.LUT UP4, UPT, UPT, UPT, UPT, 0x80, 0x8 ;  /* 0x000000000008789c */ /* 0x000fe60003f8f070 */
[----:B------:R2:W-:Y:S01]  /*4d00*/  UTCBAR [UR19], URZ ;  /* 0x000000ff130073e9 */ /* 0x0005e200080000ff */
[----:B------:R-:W-:Y:S07]  /*4d10*/  BRA.U UP0, `(.L_x_97) ;  /* 0xfffffffd008c7547 */ /* 0x000fee000b83ffff */
.L_x_94:
[----:B------:R-:W-:Y:S01]  /*4d20*/  UIADD3 UR11, UPT, UPT, UR11, 0x1, URZ ;  /* 0x000000010b0b7890 */ /* 0x000fe2000fffe0ff */
[C---:B------:R-:W-:Y:S01]  /*4d30*/  ISETP.NE.AND P0, PT, R10.reuse, 0x2, PT ;  /* 0x000000020a00780c */ /* 0x040fe20003f05270 */
[----:B------:R-:W-:Y:S02]  /*4d40*/  UIADD3 UR14, UPT, UPT, UR14, 0x300, URZ ;  /* 0x000003000e0e7890 */ /* 0x000fe4000fffe0ff */
[----:B------:R-:W-:Y:S01]  /*4d50*/  UISETP.NE.AND UP0, UPT, UR11, 0x4, UPT ;  /* 0x000000040b00788c */ /* 0x000fe2000bf05270 */
[----:B-12---:R-:W-:Y:S02]  /*4d60*/  SEL R0, RZ, 0x1, P0 ;  /* 0x00000001ff007807 */ /* 0x006fe40000000000 */
[----:B------:R-:W-:Y:S01]  /*4d70*/  SEL R10, R10, RZ, P0 ;  /* 0x000000ff0a0a7207 */ /* 0x000fe20000000000 */
[----:B------:R-:W-:Y:S01]  /*4d80*/  USEL UR5, URZ, 0x1, UP0 ;  /* 0x00000001ff057887 */ /* 0x000fe20008000000 */
[----:B------:R-:W-:Y:S01]  /*4d90*/  LOP3.LUT R9, R9, R0, RZ, 0x3c, !PT ;  /* 0x0000000009097212 */ /* 0x000fe200078e3cff */
[----:B------:R-:W-:Y:S01]  /*4da0*/  USEL UR11, UR11, URZ, UP0 ;  /* 0x000000ff0b0b7287 */ /* 0x000fe20008000000 */
[----:B------:R1:W-:Y:S03]  /*4db0*/  UTCBAR [UR14], URZ ;  /* 0x000000ff0e0073e9 */ /* 0x0003e600080000ff */
[----:B------:R-:W-:Y:S01]  /*4dc0*/  LOP3.LUT R11, R11, UR5, RZ, 0x3c, !PT ;  /* 0x000000050b0b7c12 */ /* 0x000fe2000f8e3cff */
[----:B------:R-:W-:Y:S07]  /*4dd0*/  @P1 BRA `(.L_x_98) ;  /* 0xfffffff800c81947 */ /* 0x000fee000383ffff */
[----:B------:R-:W2:Y:S01]  /*4de0*/  S2UR UR4, SR_CgaCtaId ;  /* 0x00000000000479c3 */ /* 0x000ea20000008800 */
[----:B------:R-:W-:Y:S01]  /*4df0*/  ELECT P0, URZ, PT ;  /* 0x0000000000ff782f */ /* 0x000fe20003800000 */
[----:B------:R-:W-:Y:S01]  /*4e00*/  IMAD.MOV.U32 R0, RZ, RZ, 0x1 ;  /* 0x00000001ff007424 */ /* 0x000fe200078e00ff */
[----:B------:R-:W-:Y:S01]  /*4e10*/  UIADD3 UR9, UPT, UPT, UR9, 0x320, URZ ;  /* 0x0000032009097890 */ /* 0x000fe2000fffe0ff */
[----:B------:R-:W-:Y:S01]  /*4e20*/  SHF.L.U32 R3, R11, 0x1f, RZ ;  /* 0x0000001f0b037819 */ /* 0x000fe200000006ff */
[----:B------:R-:W-:-:S03]  /*4e30*/  UMOV UR5, 0x40 ;  /* 0x0000004000057882 */ /* 0x000fc60000000000 */
[----:B------:R-:W-:Y:S01]  /*4e40*/  UVIRTCOUNT.DEALLOC.SMPOOL 0x80 ;  /* 0x000000800000784c */ /* 0x000fe20000000000 */
[----:B--2---:R-:W-:Y:S02]  /*4e50*/  ULEA UR4, UR4, UR5, 0x18 ;  /* 0x0000000504047291 */ /* 0x004fe4000f8ec0ff */
[----:B------:R-:W-:-:S07]  /*4e60*/  ULEA UR5, UR11, UR9, 0x3 ;  /* 0x000000090b057291 */ /* 0x000fce000f8e18ff */
[----:B------:R2:W-:Y:S02]  /*4e70*/  @P0 STS.U8 [UR4+0x1c], R0 ;  /* 0x00001c00ff000988 */ /* 0x0005e40008000004 */
[----:B------:R-:W3:Y:S02]  /*4e80*/  SYNCS.PHASECHK.TRANS64.TRYWAIT P0, [UR5], R3 ;  /* 0x00000003ff0075a7 */ /* 0x000ee40008001105 */
[----:B--23--:R-:W-:Y:S05]  /*4e90*/  @!P0 BRA `(.L_x_99) ;  /* 0x0000005000748947 */ /* 0x00cfea0003800000 */
.L_x_257:
[----:B------:R-:W-:-:S04]  /*4ea0*/  UIADD3 UR6, UPT, UPT, UR11, 0x1, URZ ;  /* 0x000000010b067890 */ /* 0x000fc8000fffe0ff */
[----:B------:R-:W-:-:S04]  /*4eb0*/  UISETP.NE.AND UP0, UPT, UR6, 0x4, UPT ;  /* 0x000000040600788c */ /* 0x000fc8000bf05270 */
[----:B------:R-:W-:Y:S02]  /*4ec0*/  USEL UR7, URZ, 0x1, UP0 ;  /* 0x00000001ff077887 */ /* 0x000fe40008000000 */
[----:B------:R-:W-:-:S04]  /*4ed0*/  USEL UR6, UR6, URZ, UP0 ;  /* 0x000000ff06067287 */ /* 0x000fc80008000000 */
[----:B------:R-:W-:Y:S01]  /*4ee0*/  ULEA UR5, UR6, UR9, 0x3 ;  /* 0x0000000906057291 */ /* 0x000fe2000f8e18ff */
[----:B------:R-:W-:-:S04]  /*4ef0*/  LOP3.LUT R2, R11, UR7, RZ, 0x3c, !PT ;  /* 0x000000070b027c12 */ /* 0x000fc8000f8e3cff */
[----:B--2---:R-:W-:-:S04]  /*4f00*/  SHF.L.U32 R3, R2, 0x1f, RZ ;  /* 0x0000001f02037819 */ /* 0x004fc800000006ff */
[----:B------:R-:W2:Y:S02]  /*4f10*/  SYNCS.PHASECHK.TRANS64.TRYWAIT P0, [UR5], R3 ;  /* 0x00000003ff0075a7 */ /* 0x000ea40008001105 */
[----:B--2---:R-:W-:Y:S05]  /*4f20*/  @!P0 BRA `(.L_x_100) ;  /* 0x0000005000688947 */ /* 0x004fea0003800000 */
.L_x_259:
        /* <DEDUP_REMOVED lines=9> */
.L_x_261:
[----:B------:R-:W-:-:S04]  /*4fc0*/  UIADD3 UR6, UPT, UPT, UR6, 0x1, URZ ;  /* 0x0000000106067890 */ /* 0x000fc8000fffe0ff */
[----:B------:R-:W-:-:S04]  /*4fd0*/  UISETP.NE.AND UP0, UPT, UR6, 0x4, UPT ;  /* 0x000000040600788c */ /* 0x000fc8000bf05270 */
[----:B------:R-:W-:Y:S02]  /*4fe0*/  USEL UR5, URZ, 0x1, UP0 ;  /* 0x00000001ff057887 */ /* 0x000fe40008000000 */
[----:B------:R-:W-:-:S04]  /*4ff0*/  USEL UR6, UR6, URZ, UP0 ;  /* 0x000000ff06067287 */ /* 0x000fc80008000000 */
[----:B------:R-:W-:Y:S01]  /*5000*/  ULEA UR6, UR6, UR9, 0x3 ;  /* 0x0000000906067291 */ /* 0x000fe2000f8e18ff */
[----:B--2---:R-:W-:-:S04]  /*5010*/  LOP3.LUT R3, R2, UR5, RZ, 0x3c, !PT ;  /* 0x0000000502037c12 */ /* 0x004fc8000f8e3cff */
[----:B------:R-:W-:-:S04]  /*5020*/  SHF.L.U32 R3, R3, 0x1f, RZ ;  /* 0x0000001f03037819 */ /* 0x000fc800000006ff */
[----:B------:R-:W2:Y:S02]  /*5030*/  SYNCS.PHASECHK.TRANS64.TRYWAIT P0, [UR6], R3 ;  /* 0x00000003ff0075a7 */ /* 0x000ea40008001106 */
[----:B--2---:R-:W-:Y:S05]  /*5040*/  @!P0 BRA `(.L_x_102) ;  /* 0x0000005000508947 */ /* 0x004fea0003800000 */
.L_x_263:
[----:B------:R-:W-:Y:S01]  /*5050*/  NOP ;  /* 0x0000000000007918 */ /* 0x000fe20000000000 */
[----:B--2---:R-:W2:Y:S01]  /*5060*/  LDS R0, [UR4+0x14] ;  /* 0x00001404ff007984 */ /* 0x004ea20008000800 */
[----:B------:R-:W-:Y:S01]  /*5070*/  ULOP3.LUT UR6, UR12, 0xffff, URZ, 0xc0, !UPT ;  /* 0x0000ffff0c067892 */ /* 0x000fe2000f8ec0ff */
[----:B------:R-:W-:Y:S01]  /*5080*/  UMOV UR8, 0xffff ;  /* 0x0000ffff00087882 */ /* 0x000fe20000000000 */
[----:B------:R-:W-:Y:S02]  /*5090*/  UMOV UR5, 0x1 ;  /* 0x0000000100057882 */ /* 0x000fe40000000000 */
[----:B------:R-:W-:-:S04]  /*50a0*/  USHF.R.U32.HI UR6, URZ, 0x5, UR6 ;  /* 0x00000005ff067899 */ /* 0x000fc80008011606 */
[----:B------:R-:W-:Y:S02]  /*50b0*/  USHF.L.U32 UR8, UR8, UR6, URZ ;  /* 0x0000000608087299 */ /* 0x000fe400080006ff */
[----:B------:R-:W-:-:S04]  /*50c0*/  USHF.L.U32 UR5, UR5, UR6, URZ ;  /* 0x0000000605057299 */ /* 0x000fc800080006ff */
[----:B--2---:R-:W-:-:S04]  /*50d0*/  LOP3.LUT R0, R0, UR8, RZ, 0xc0, !PT ;  /* 0x0000000800007c12 */ /* 0x004fc8000f8ec0ff */
[----:B------:R-:W-:-:S13]  /*50e0*/  ISETP.NE.AND P0, PT, R0, UR8, PT ;  /* 0x0000000800007c0c */ /* 0x000fda000bf05270 */
[----:B------:R-:W-:Y:S05]  /*50f0*/  @P0 BRA `(.L_x_103) ;  /* 0x0000000000580947 */ /* 0x000fea0003800000 */
[----:B------:R-:W2:Y:S02]  /*5100*/  LDS R0, [UR4+0x18] ;  /* 0x00001804ff007984 */ /* 0x000ea40008000800 */
[----:B--2---:R-:W-:-:S04]  /*5110*/  LOP3.LUT R0, R0, UR5, RZ, 0xc0, !PT ;  /* 0x0000000500007c12 */ /* 0x004fc8000f8ec0ff */
[----:B------:R-:W-:-:S13]  /*5120*/  ISETP.NE.AND P0, PT, R0, UR5, PT ;  /* 0x0000000500007c0c */ /* 0x000fda000bf05270 */
[----:B------:R-:W-:Y:S05]  /*5130*/  @P0 BRA `(.L_x_104) ;  /* 0x00000000003c0947 */ /* 0x000fea0003800000 */
[----:B------:R-:W2:Y:S01]  /*5140*/  S2R R2, SR_LANEID ;  /* 0x0000000000027919 */ /* 0x000ea20000000000 */
[----:B------:R-:W-:Y:S01]  /*5150*/  ULOP3.LUT UR8, URZ, UR8, URZ, 0x33, !UPT ;  /* 0x00000008ff087292 */ /* 0x000fe2000f8e33ff */
[----:B------:R-:W-:Y:S01]  /*5160*/  LOP3.LUT R4, RZ, UR5, RZ, 0x33, !PT ;  /* 0x00000005ff047c12 */ /* 0x000fe2000f8e33ff */
[----:B------:R-:W-:Y:S02]  /*5170*/  VOTEU.ANY UR7, UPT, PT ;  /* 0x0000000000077886 */ /* 0x000fe400038e0100 */
[----:B------:R-:W-:Y:S01]  /*5180*/  UFLO.U32 UR7, UR7 ;  /* 0x00000007000772bd */ /* 0x000fe200080e0000 */
[----:B------:R-:W3:Y:S01]  /*5190*/  REDUX UR5, R4 ;  /* 0x00000000040573c4 */ /* 0x000ee20000000000 */
[----:B------:R-:W-:-:S06]  /*51a0*/  IMAD.U32 R0, RZ, RZ, UR8 ;  /* 0x00000008ff007e24 */ /* 0x000fcc000f8e00ff */
[----:B------:R1:W-:Y:S01]  /*51b0*/  UTCATOMSWS.AND URZ, UR8 ;  /* 0x0000000800ff79e3 */ /* 0x0003e20008000000 */
[----:B------:R-:W4:Y:S01]  /*51c0*/  REDUX UR6, R0 ;  /* 0x00000000000673c4 */ /* 0x000f220000000000 */
[----:B--2---:R-:W-:Y:S01]  /*51d0*/  ISETP.EQ.U32.AND P0, PT, R2, UR7, PT ;  /* 0x0000000702007c0c */ /* 0x004fe2000bf02070 */
[----:B---3--:R-:W-:Y:S01]  /*51e0*/  IMAD.U32 R2, RZ, RZ, UR5 ;  /* 0x00000005ff027e24 */ /* 0x008fe2000f8e00ff */
[----:B----4-:R-:W-:-:S11]  /*51f0*/  MOV R3, UR6 ;  /* 0x0000000600037c02 */ /* 0x010fd60008000f00 */
[----:B------:R1:W-:Y:S04]  /*5200*/  @P0 ATOMS.AND RZ, [UR4+0x14], R3 ;  /* 0x00001403ffff098c */ /* 0x0003e8000a800004 */
[----:B------:R1:W-:Y:S01]  /*5210*/  @P0 ATOMS.AND RZ, [UR4+0x18], R2 ;  /* 0x00001802ffff098c */ /* 0x0003e2000a800004 */
[----:B------:R-:W-:Y:S05]  /*5220*/  BRA `(.L_x_105) ;  /* 0x0000000000147947 */ /* 0x000fea0003800000 */
.L_x_104:
[----:B------:R-:W-:Y:S02]  /*5230*/  MOV R2, 0x5250 ;  /* 0x0000525000027802 */ /* 0x000fe40000000f00 */
[----:B-1--45:R-:W-:Y:S05]  /*5240*/  CALL.REL.NOINC `($__internal_0_$__cuda_sm10x_tcgen05_guardrail_trap_col_being_dealloced_not_returned_by_alloc) ;  /* 0x0000005000f47944 */ /* 0x032fea0003c00000 */
[----:B------:R-:W-:Y:S05]  /*5250*/  BRA `(.L_x_105) ;  /* 0x0000000000087947 */ /* 0x000fea0003800000 */
.L_x_103:
[----:B------:R-:W-:Y:S02]  /*5260*/  MOV R2, 0x5280 ;  /* 0x0000528000027802 */ /* 0x000fe40000000f00 */
[----:B-1--45:R-:W-:Y:S05]  /*5270*/  CALL.REL.NOINC `($__internal_2_$__cuda_sm10x_tcgen05_guardrail_trap_unallocated_columns_being_dealloced) ;  /* 0x0000005400007944 */ /* 0x032fea0003c00000 */
.L_x_105:
[----:B------:R-:W-:Y:S01]  /*5280*/  NOP ;  /* 0x0000000000007918 */ /* 0x000fe20000000000 */
[----:B-1----:R-:W-:Y:S05]  /*5290*/  EXIT ;  /* 0x000000000000794d */ /* 0x002fea0003800000 */
.L_x_87:
[----:B------:R-:W-:-:S09]  /*52a0*/  UISETP.NE.OR UP2, UPT, UR8, 0x3, !UP2 ;  /* 0x000000030800788c */ /* 0x000fd2000d745670 */
[----:B------:R-:W-:Y:S05]  /*52b0*/  BRA.U UP2, `(.L_x_106) ;  /* 0x0000000d02ac7547 */ /* 0x000fea000b800000 */
[----:B------:R-:W1:Y:S01]  /*52c0*/  LDC R0, c[0x0][0xb30] ;  /* 0x0002cc00ff007b82 */ /* 0x000e620000000800 */
[----:B------:R-:W2:Y:S01]  /*52d0*/  LDCU.64 UR8, c[0x0][0x888] ;  /* 0x00011100ff0877ac */ /* 0x000ea20008000a00 */
[----:B------:R-:W-:Y:S02]  /*52e0*/  HFMA2 R25, -RZ, RZ, 0, 0 ;  /* 0x00000000ff197431 */ /* 0x000fe400000001ff */
[----:B-----5:R-:W-:Y:S01]  /*52f0*/  IMAD.MOV.U32 R32, RZ, RZ, 0x1 ;  /* 0x00000001ff207424 */ /* 0x020fe200078e00ff */
[----:B------:R-:W-:Y:S01]  /*5300*/  MOV R23, 0x1000 ;  /* 0x0000100000177802 */ /* 0x000fe20000000f00 */
[----:B------:R-:W4:Y:S01]  /*5310*/  LDCU.64 UR4, c[0x0][0x890] ;  /* 0x00011200ff0477ac */ /* 0x000f220008000a00 */
[----:B------:R-:W-:Y:S01]  /*5320*/  IMAD.MOV.U32 R27, RZ, RZ, RZ ;  /* 0x000000ffff1b7224 */ /* 0x000fe200078e00ff */
[----:B------:R-:W3:Y:S01]  /*5330*/  LDC R19, c[0x0][0x370] ;  /* 0x0000dc00ff137b82 */ /* 0x000ee20000000800 */
[----:B------:R-:W-:Y:S01]  /*5340*/  UMOV UR7, 0x400 ;  /* 0x0000040000077882 */ /* 0x000fe20000000000 */
[----:B------:R-:W-:-:S02]  /*5350*/  UPLOP3.LUT UP1, UPT, UPT, UPT, UPT, 0x40, 0x4 ;  /* 0x000000000004789c */ /* 0x000fc40003f2e870 */
[----:B------:R-:W-:-:S04]  /*5360*/  ULEA UR7, UR37, UR7, 0x18 ;  /* 0x0000000725077291 */ /* 0x000fc8000f8ec0ff */
[----:B------:R-:W3:Y:S01]  /*5370*/  LDC R2, c[0x0][0xb0c] ;  /* 0x0002c300ff027b82 */ /* 0x000ee20000000800 */
[----:B------:R-:W-:Y:S02]  /*5380*/  UIADD3 UR13, UPT, UPT, UR7, 0x2b0, URZ ;  /* 0x000002b0070d7890 */ /* 0x000fe4000fffe0ff */
[----:B--2---:R-:W-:Y:S02]  /*5390*/  UISETP.NE.U32.AND UP2, UPT, UR8, URZ, UPT ;  /* 0x000000ff0800728c */ /* 0x004fe4000bf45070 */
[----:B------:R-:W-:Y:S02]  /*53a0*/  UIADD3 UR25, UPT, UPT, UR7, 0x2a0, URZ ;  /* 0x000002a007197890 */ /* 0x000fe4000fffe0ff */
[----:B----4-:R-:W-:Y:S01]  /*53b0*/  UISETP.NE.U32.AND UP3, UPT, UR4, URZ, UPT ;  /* 0x000000ff0400728c */ /* 0x010fe2000bf65070 */
[----:B------:R-:W2:Y:S01]  /*53c0*/  LDC R18, c[0x0][0xb20] ;  /* 0x0002c800ff127b82 */ /* 0x000ea20000000800 */
[----:B-1----:R-:W-:Y:S01]  /*53d0*/  ISETP.NE.AND P1, PT, R0, 0x1, PT ;  /* 0x000000010000780c */ /* 0x002fe20003f25270 */
[----:B------:R-:W-:-:S02]  /*53e0*/  UISETP.NE.AND.EX UP2, UPT, UR9, URZ, UPT, UP2 ;  /* 0x000000ff0900728c */ /* 0x000fc4000bf45320 */
[----:B------:R-:W-:Y:S02]  /*53f0*/  UIADD3 UR17, UPT, UPT, UR7, 0x2a8, URZ ;  /* 0x000002a807117890 */ /* 0x000fe4000fffe0ff */
[----:B------:R-:W-:Y:S02]  /*5400*/  UPRMT UR13, UR37, 0x654, UR13 ;  /* 0x00000654250d7896 */ /* 0x000fe4000800000d */
[----:B------:R-:W1:Y:S01]  /*5410*/  LDC.64 R36, c[0x0][0x348] ;  /* 0x0000d200ff247b82 */ /* 0x000e620000000a00 */
[----:B------:R-:W-:-:S07]  /*5420*/  UISETP.NE.AND.EX UP3, UPT, UR5, URZ, UPT, UP3 ;  /* 0x000000ff0500728c */ /* 0x000fce000bf65330 */
[----:B------:R-:W4:Y:S08]  /*5430*/  LDC.64 R16, c[0x0][0xb10] ;  /* 0x0002c400ff107b82 */ /* 0x000f300000000a00 */
[----:B------:R-:W1:Y:S08]  /*5440*/  LDC.64 R6, c[0x0][0xb18] ;  /* 0x0002c600ff067b82 */ /* 0x000e700000000a00 */
[----:B------:R-:W1:Y:S08]  /*5450*/  LDC.64 R4, c[0x0][0xb28] ;  /* 0x0002ca00ff047b82 */ /* 0x000e700000000a00 */
[----:B--23--:R-:W1:Y:S02]  /*5460*/  LDC R22, c[0x0][0x374] ;  /* 0x0000dd00ff167b82 */ /* 0x00ce640000000800 */
.L_x_116:
[----:B------:R-:W-:Y:S02]  /*5470*/  LEA R0, R27, UR7, 0x3 ;  /* 0x000000071b007c11 */ /* 0x000fe4000f8e18ff */
[----:B------:R-:W-:Y:S02]  /*5480*/  SHF.L.U32 R3, R25, 0x1f, RZ ;  /* 0x0000001f19037819 */ /* 0x000fe400000006ff */
[----:B------:R-:W-:Y:S02]  /*5490*/  LEA R28, R27, UR7, 0x4 ;  /* 0x000000071b1c7c11 */ /* 0x000fe4000f8e20ff */
[----:B--2---:R-:W2:Y:S02]  /*54a0*/  SYNCS.PHASECHK.TRANS64.TRYWAIT P0, [R0+URZ+0x2e0], R3 ;  /* 0x0002e003000075a7 */ /* 0x004ea400080011ff */
[----:B--2---:R-:W-:Y:S05]  /*54b0*/  @!P0 BRA `(.L_x_107) ;  /* 0x0000004c004c8947 */ /* 0x004fea0003800000 */
.L_x_264:
[----:B------:R-:W-:Y:S01]  /*54c0*/  ISETP.GE.AND P0, PT, R26, 0x1, PT ;  /* 0x000000011a00780c */ /* 0x000fe20003f06270 */
[----:B------:R-:W3:Y:S01]  /*54d0*/  LDS.128 R28, [R28+0x370] ;  /* 0x000370001c1c7984 */ /* 0x000ee20000000c00 */
[----:B--2---:R-:W-:Y:S01]  /*54e0*/  VIADD R0, R0, 0x2f0 ;  /* 0x000002f000007836 */ /* 0x004fe20000000000 */
[----:B------:R-:W-:Y:S01]  /*54f0*/  @!PT LDS RZ, [RZ] ;  /* 0x00000000fffff984 */ /* 0x000fe20000000800 */
[----:B------:R-:W-:Y:S01]  /*5500*/  @!PT LDS RZ, [RZ] ;  /* 0x00000000fffff984 */ /* 0x000fe20000000800 */
[----:B------:R-:W-:Y:S01]  /*5510*/  @!PT LDS RZ, [RZ] ;  /* 0x00000000fffff984 */ /* 0x000fe20000000800 */
[----:B------:R-:W-:Y:S01]  /*5520*/  @!PT LDS RZ, [RZ] ;  /* 0x00000000fffff984 */ /* 0x000fe20000000800 */
[----:B------:R2:W-:Y:S06]  /*5530*/  MEMBAR.ALL.CTA ;  /* 0x0000000000007992 */ /* 0x0005ec0000008000 */
[----:B--2---:R-:W2:Y:S01]  /*5540*/  FENCE.VIEW.ASYNC.S ;  /* 0x00000000000073c6 */ /* 0x004ea20000000000 */
[----:B------:R-:W-:Y:S04]  /*5550*/  PRMT R0, RZ, 0x654, R0 ;  /* 0x00000654ff007816 */ /* 0x000fe80000000000 */
[----:B--2---:R2:W-:Y:S01]  /*5560*/  SYNCS.ARRIVE.TRANS64.RED.A1T0 RZ, [R0+URZ], RZ ;  /* 0x000000ff00ff79a7 */ /* 0x0045e200081004ff */
[----:B---3--:R-:W-:Y:S11]  /*5570*/  LOP3.LUT P3, RZ, R30, 0x1, RZ, 0xc0, !PT ;  /* 0x000000011eff7812 */ /* 0x008ff6000786c0ff */
[----:B------:R-:W-:Y:S02]  /*5580*/  @!UPT UIADD3 URZ, UPT, UPT, URZ, URZ, URZ ;  /* 0x000000fffffff290 */ /* 0x000fe4000fffe0ff */
[----:B------:R-:W-:Y:S02]  /*5590*/  @P3 MOV R13, R28 ;  /* 0x0000001c000d3202 */ /* 0x000fe40000000f00 */
[----:B------:R-:W-:Y:S01]  /*55a0*/  @P3 LOP3.LUT R8, R29, 0xffff, RZ, 0xc0, !PT ;  /* 0x0000ffff1d083812 */ /* 0x000fe200078ec0ff */
[----:B--2---:R-:W-:Y:S06]  /*55b0*/  @!P0 BRA `(.L_x_108) ;  /* 0x0000000000a48947 */ /* 0x004fec0003800000 */
[----:B-1----:R-:W-:Y:S01]  /*55c0*/  IMAD.HI.U32 R33, R22, R7, RZ ;  /* 0x0000000716217227 */ /* 0x002fe200078e00ff */
[----:B------:R-:W-:Y:S02]  /*55d0*/  ISETP.NE.AND P0, PT, R6, 0x1, PT ;  /* 0x000000010600780c */ /* 0x000fe40003f05270 */
[----:B------:R-:W-:Y:S01]  /*55e0*/  ISETP.NE.AND P2, PT, R26, 0x1, PT ;  /* 0x000000011a00780c */ /* 0x000fe20003f45270 */
[----:B----4-:R-:W-:Y:S01]  /*55f0*/  IMAD.HI.U32 R34, R19, R16, RZ ;  /* 0x0000001013227227 */ /* 0x010fe200078e00ff */
[----:B------:R-:W-:Y:S02]  /*5600*/  SHF.R.U32.HI R33, RZ, R18, R33 ;  /* 0x00000012ff217219 */ /* 0x000fe40000011621 */
[----:B------:R-:W-:Y:S01]  /*5610*/  ISETP.NE.AND P4, PT, R2, 0x1, PT ;  /* 0x000000010200780c */ /* 0x000fe20003f85270 */
[----:B------:R-:W-:Y:S01]  /*5620*/  IMAD.HI.U32 R38, R13, R16, RZ ;  /* 0x000000100d267227 */ /* 0x000fe200078e00ff */
[----:B------:R-:W-:Y:S02]  /*5630*/  SHF.R.U32.HI R34, RZ, R17, R34 ;  /* 0x00000011ff227219 */ /* 0x000fe40000011622 */
[----:B------:R-:W-:Y:S01]  /*5640*/  SEL R3, R22, R33, !P0 ;  /* 0x0000002116037207 */ /* 0x000fe20004000000 */
[C---:B------:R-:W-:Y:S01]  /*5650*/  IMAD.HI.U32 R33, R8.reuse, R7, RZ ;  /* 0x0000000708217227 */ /* 0x040fe200078e00ff */
[----:B------:R-:W-:Y:S02]  /*5660*/  SEL R11, R19, R34, !P4 ;  /* 0x00000022130b7207 */ /* 0x000fe40006000000 */
[----:B------:R-:W-:Y:S01]  /*5670*/  SHF.R.U32.HI R38, RZ, R17, R38 ;  /* 0x00000011ff267219 */ /* 0x000fe20000011626 */
[----:B------:R-:W-:Y:S01]  /*5680*/  IMAD.HI.U32 R40, R3, R4, RZ ;  /* 0x0000000403287227 */ /* 0x000fe200078e00ff */
[----:B------:R-:W-:Y:S03]  /*5690*/  SHF.R.U32.HI R33, RZ, R18, R33 ;  /* 0x00000012ff217219 */ /* 0x000fe60000011621 */
[----:B------:R-:W-:Y:S01]  /*56a0*/  IMAD.HI.U32 R34, R11, R4, RZ ;  /* 0x000000040b227227 */ /* 0x000fe200078e00ff */
[----:B------:R-:W-:Y:S02]  /*56b0*/  @P2 SHF.R.U32.HI R3, RZ, R5, R40 ;  /* 0x00000005ff032219 */ /* 0x000fe40000011628 */
[----:B------:R-:W-:Y:S02]  /*56c0*/  SEL R9, R8, R33, !P0 ;  /* 0x0000002108097207 */ /* 0x000fe40004000000 */
[----:B------:R-:W-:Y:S01]  /*56d0*/  @P2 SHF.R.U32.HI R11, RZ, R5, R34 ;  /* 0x00000005ff0b2219 */ /* 0x000fe20000011622 */
[C---:B------:R-:W-:Y:S01]  /*56e0*/  IMAD R10, R26.reuse, R3, RZ ;  /* 0x000000031a0a7224 */ /* 0x040fe200078e02ff */
[----:B------:R-:W-:Y:S01]  /*56f0*/  SEL R3, R13, R38, !P4 ;  /* 0x000000260d037207 */ /* 0x000fe20006000000 */
[C---:B------:R-:W-:Y:S03]  /*5700*/  IMAD.HI.U32 R14, R9.reuse, R4, RZ ;  /* 0x00000004090e7227 */ /* 0x040fe600078e00ff */
[----:B------:R-:W-:Y:S01]  /*5710*/  ISETP.GE.AND P0, PT, R9, R10, PT ;  /* 0x0000000a0900720c */ /* 0x000fe20003f06270 */
[C---:B------:R-:W-:Y:S01]  /*5720*/  IMAD R12, R26.reuse, R11, RZ ;  /* 0x0000000b1a0c7224 */ /* 0x040fe200078e02ff */
[-C--:B------:R-:W-:Y:S04]  /*5730*/  SHF.R.U32.HI R14, RZ, R5.reuse, R14 ;  /* 0x00000005ff0e7219 */ /* 0x080fe8000001160e */
[----:B------:R-:W-:Y:S02]  /*5740*/  ISETP.GE.OR P0, PT, R3, R12, P0 ;  /* 0x0000000c0300720c */ /* 0x000fe40000706670 */
[----:B------:R-:W-:Y:S05]  /*5750*/  SEL R15, R9, R14, !P2 ;  /* 0x0000000e090f7207 */ /* 0x000fea0005000000 */
[----:B------:R-:W-:Y:S04]  /*5760*/  IMAD.MOV R14, RZ, RZ, -R15 ;  /* 0x000000ffff0e7224 */ /* 0x000fe800078e0a0f */
[----:B------:R-:W-:Y:S02]  /*5770*/  IMAD R14, R26, R14, R9 ;  /* 0x0000000e1a0e7224 */ /* 0x000fe400078e0209 */
[C---:B------:R-:W-:Y:S05]  /*5780*/  @!P0 IMAD.HI.U32 R10, R3.reuse, R4, RZ ;  /* 0x00000004030a8227 */ /* 0x040fea00078e00ff */
[----:B------:R-:W-:Y:S04]  /*5790*/  @!P0 SHF.R.U32.HI R10, RZ, R5, R10 ;  /* 0x00000005ff0a8219 */ /* 0x000fe8000001160a */
[----:B------:R-:W-:Y:S01]  /*57a0*/  @!P0 SEL R0, R3, R10, !P2 ;  /* 0x0000000a03008207 */ /* 0x000fe20005000000 */
[----:B------:R-:W-:Y:S03]  /*57b0*/  IMAD.MOV R10, RZ, RZ, -R3 ;  /* 0x000000ffff0a7224 */ /* 0x000fe600078e0a03 */
[----:B------:R-:W-:Y:S01]  /*57c0*/  @!P0 IADD3 R15, PT, PT, R15, -R0, RZ ;  /* 0x800000000f0f8210 */ /* 0x000fe20007ffe0ff */
[----:B------:R-:W-:Y:S01]  /*57d0*/  @!P0 IMAD R0, R11, R14, R0 ;  /* 0x0000000e0b008224 */ /* 0x000fe200078e0200 */
[----:B------:R-:W-:Y:S01]  /*57e0*/  IADD3 R11, PT, PT, -R9, RZ, RZ ;  /* 0x000000ff090b7210 */ /* 0x000fe20007ffe1ff */
[----:B------:R-:W-:Y:S02]  /*57f0*/  IMAD R13, R2, R10, R13 ;  /* 0x0000000a020d7224 */ /* 0x000fe400078e020d */
[----:B------:R-:W-:Y:S02]  /*5800*/  @!P0 IMAD R9, R15, R26, R3 ;  /* 0x0000001a0f098224 */ /* 0x000fe400078e0203 */
[----:B------:R-:W-:Y:S02]  /*5810*/  @!P0 IMAD.MOV.U32 R3, RZ, RZ, R0 ;  /* 0x000000ffff038224 */ /* 0x000fe400078e0000 */
[----:B------:R-:W-:Y:S02]  /*5820*/  IMAD R8, R6, R11, R8 ;  /* 0x0000000b06087224 */ /* 0x000fe400078e0208 */
[----:B------:R-:W-:Y:S02]  /*5830*/  IMAD R13, R3, R2, R13 ;  /* 0x00000002030d7224 */ /* 0x000fe400078e020d */
[----:B------:R-:W-:Y:S02]  /*5840*/  IMAD R8, R9, R6, R8 ;  /* 0x0000000609087224 */ /* 0x000fe400078e0208 */
.L_x_108:
[----:B------:R-:W-:Y:S05]  /*5850*/  BRA.U UP1, `(.L_x_109) ;  /* 0x0000000101107547 */ /* 0x000fea000b800000 */
[----:B------:R-:W-:Y:S04]  /*5860*/  MOV R0, UR6 ;  /* 0x0000000600007c02 */ /* 0x000fe80008000f00 */
[----:B------:R-:W-:Y:S04]  /*5870*/  SHF.L.U32 R3, R0, 0x1f, RZ ;  /* 0x0000001f00037819 */ /* 0x000fe800000006ff */
[----:B------:R-:W2:Y:S02]  /*5880*/  SYNCS.PHASECHK.TRANS64.TRYWAIT P0, [UR7+0x2d8], R3 ;  /* 0x0002d803ff0075a7 */ /* 0x000ea40008001107 */
[----:B--2---:R-:W-:Y:S05]  /*5890*/  @!P0 BRA `(.L_x_110) ;  /* 0x0000004800688947 */ /* 0x004fea0003800000 */
.L_x_109:
[----:B------:R-:W-:Y:S02]  /*58a0*/  R2UR UR27, R21 ;  /* 0x00000000151b72ca */ /* 0x000fe400000e0000 */
[----:B------:R-:W-:Y:S02]  /*58b0*/  R2UR UR26, R20 ;  /* 0x00000000141a72ca */ /* 0x000fe400000e0000 */
[----:B------:R-:W-:Y:S02]  /*58c0*/  ISETP.NE.U32.AND P2, PT, RZ, UR4, PT ;  /* 0x00000004ff007c0c */ /* 0x000fe4000bf45070 */
[----:B------:R-:W-:Y:S02]  /*58d0*/  SHF.L.U32 R12, R32, 0x1f, RZ ;  /* 0x0000001f200c7819 */ /* 0x000fe400000006ff */
[----:B------:R-:W-:Y:S05]  /*58e0*/  ISETP.NE.AND.EX P2, PT, RZ, UR5, PT, P2 ;  /* 0x00000005ff007c0c */ /* 0x000fea000bf45320 */
[----:B------:R-:W-:Y:S02]  /*58f0*/  USHF.L.U32 UR27, UR27, 0x6, URZ ;  /* 0x000000061b1b7899 */ /* 0x000fe400080006ff */
[----:B------:R-:W-:Y:S01]  /*5900*/  UIMAD UR26, UR26, 0x60, URZ ;  /* 0x000000601a1a78a4 */ /* 0x000fe2000f8e02ff */
[----:B------:R-:W-:Y:S11]  /*5910*/  BRA.U !UP3, `(.L_x_111) ;  /* 0x000000010b347547 */ /* 0x000ff6000b800000 */
[----:B------:R-:W-:Y:S01]  /*5920*/  UPLOP3.LUT UP0, UPT, UPT, UPT, UP2, 0x80, 0x8 ;  /* 0x000000000008789c */ /* 0x000fe20003f0f020 */
[----:B--2---:R-:W-:Y:S02]  /*5930*/  HFMA2 R0, -RZ, RZ, 0, 5.9604644775390625e-08 ;  /* 0x00000001ff007431 */ /* 0x004fe400000001ff */
[----:B------:R-:W-:Y:S03]  /*5940*/  IMAD.MOV.U32 R59, RZ, RZ, 0x1 ;  /* 0x00000001ff3b7424 */ /* 0x000fe600078e00ff */
[----:B------:R-:W-:Y:S05]  /*5950*/  PLOP3.LUT P0, PT, PT, PT, UP0, 0x80, 0x8 ;  /* 0x000000000008781c */ /* 0x000fea0003f0f008 */
[----:B------:R-:W2:Y:S01]  /*5960*/  @UP0 LDCU.64 UR10, c[0x0][0x888] ;  /* 0x00011100ff0a07ac */ /* 0x000ea20008000a00 */
[----:B------:R-:W-:Y:S07]  /*5970*/  @UP0 UIMAD UR8, UR36, UR4, URZ ;  /* 0x00000004240802a4 */ /* 0x000fee000f8e02ff */
[----:B------:R-:W-:Y:S01]  /*5980*/  @!P0 PRMT R59, R0, 0x7610, R59 ;  /* 0x00007610003b8816 */ /* 0x000fe2000000003b */
[----:B--2---:R-:W-:Y:S03]  /*5990*/  @UP0 UIMAD.WIDE UR10, UR8, 0x4, UR10 ;  /* 0x00000004080a08a5 */ /* 0x004fe6000f8e020a */
[----:B------:R-:W2:Y:S03]  /*59a0*/  @!UP0 LDCU UR8, c[0x0][0x880] ;  /* 0x00011000ff0887ac */ /* 0x000ea60008000800 */
[----:B------:R-:W-:Y:S01]  /*59b0*/  IMAD.U32 R10, RZ, RZ, UR10 ;  /* 0x0000000aff0a7e24 */ /* 0x000fe2000f8e00ff */
[----:B------:R-:W-:Y:S05]  /*59c0*/  MOV R11, UR11 ;  /* 0x0000000b000b7c02 */ /* 0x000fea0008000f00 */
[----:B------:R3:W5:Y:S02]  /*59d0*/  @P0 LDG.E R35, desc[UR46][R10.64] ;  /* 0x0000002e0a230981 */ /* 0x000764000c1e1900 */
[----:B--23--:R-:W-:Y:S07]  /*59e0*/  @!P0 IMAD.U32 R35, RZ, RZ, UR8 ;  /* 0x00000008ff238e24 */ /* 0x00cfee000f8e00ff */
.L_x_111:
[----:B-----5:R-:W-:Y:S01]  /*59f0*/  @!P2 FSETP.EQ.AND P0, PT, R35, RZ, PT ;  /* 0x000000ff2300a20b */ /* 0x020fe20003f02000 */
[----:B------:R-:W-:Y:S01]  /*5a00*/  @!UPT UIADD3 URZ, UPT, UPT, URZ, URZ, URZ ;  /* 0x000000fffffff290 */ /* 0x000fe2000fffe0ff */
[----:B------:R-:W-:Y:S11]  /*5a10*/  @!P2 BRA `(.L_x_112) ;  /* 0x000000000014a947 */ /* 0x000ff60003800000 */
[----:B------:R-:W-:Y:S02]  /*5a20*/  LOP3.LUT P2, RZ, R59, 0xff, RZ, 0xc0, !PT ;  /* 0x000000ff3bff7812 */ /* 0x000fe4000784c0ff */
[----:B------:R-:W-:Y:S04]  /*5a30*/  PLOP3.LUT P0, PT, PT, PT, UP0, 0x80, 0x8 ;  /* 0x000000000008781c */ /* 0x000fe80003f0f008 */
[----:B------:R-:W-:Y:S07]  /*5a40*/  PLOP3.LUT P0, PT, P0, PT, PT, 0x8, 0x80 ;  /* 0x000000000080781c */ /* 0x000fee000070e170 */
[----:B------:R-:W-:Y:S11]  /*5a50*/  @P2 FSETP.EQ.AND P0, PT, R35, RZ, PT ;  /* 0x000000ff2300220b */ /* 0x000ff60003f02000 */
[----:B------:R-:W-:Y:S02]  /*5a60*/  @!UPT UIADD3 URZ, UPT, UPT, URZ, URZ, URZ ;  /* 0x000000fffffff290 */ /* 0x000fe4000fffe0ff */
.L_x_112:
[----:B------:R-:W3:Y:S01]  /*5a70*/  SYNCS.PHASECHK.TRANS64.TRYWAIT P2, [UR7+0x2b8], R12 ;  /* 0x0002b80cff0075a7 */ /* 0x000ee20008041107 */
[----:B------:R-:W-:Y:S04]  /*5a80*/  ELECT P4, URZ, PT ;  /* 0x0000000000ff782f */ /* 0x000fe80003880000 */
[----:B------:R-:W-:Y:S11]  /*5a90*/  PLOP3.LUT P4, PT, P0, P4, PT, 0xf2, 0x2f ;  /* 0x00000000002f781c */ /* 0x000ff60000789e72 */
[----:B------:R-:W-:Y:S02]  /*5aa0*/  @!UPT UIADD3 URZ, UPT, UPT, URZ, URZ, URZ ;  /* 0x000000fffffff290 */ /* 0x000fe4000fffe0ff */
[----:B-1----:R-:W-:Y:S05]  /*5ab0*/  @!P4 IADD3 R9, P0, PT, R36, 0x580, RZ ;  /* 0x000005802409c810 */ /* 0x002fea0007f1e0ff */
[----:B--2---:R-:W-:Y:S01]  /*5ac0*/  @!P4 IMAD.X R0, RZ, RZ, R37, P0 ;  /* 0x000000ffff00c224 */ /* 0x004fe200000e0625 */
[----:B---3--:R-:W-:Y:S07]  /*5ad0*/  @!P2 BRA `(.L_x_113) ;  /* 0x0000004400f0a947 */ /* 0x008fee0003800000 */
.L_x_267:
[----:B------:R-:W-:Y:S01]  /*5ae0*/  @!P4 R2UR UR8, R0 ;  /* 0x000000000008c2ca */ /* 0x000fe200000e0000 */
[----:B------:R-:W-:Y:S01]  /*5af0*/  VOTEU.ALL UP1, P4 ;  /* 0x0000000000ff7886 */ /* 0x000fe20002020000 */
[----:B------:R-:W-:Y:S01]  /*5b00*/  @!P4 R2UR UR9, R9 ;  /* 0x000000000909c2ca */ /* 0x000fe200000e0000 */
[----:B------:R-:W-:Y:S01]  /*5b10*/  @!P4 IMAD.MOV.U32 R0, RZ, RZ, 0x1000 ;  /* 0x00001000ff00c424 */ /* 0x000fe200078e00ff */
[----:B------:R-:W-:Y:S01]  /*5b20*/  UMOV UR10, 0x0 ;  /* 0x00000000000a7882 */ /* 0x000fe20000000000 */
[----:B------:R-:W-:Y:S01]  /*5b30*/  UMOV UR11, 0x10000000 ;  /* 0x10000000000b7882 */ /* 0x000fe20000000000 */
[----:B------:R-:W-:Y:S01]  /*5b40*/  @!UP1 UIADD3 UR24, UPT, UPT, UR7, 0x400, URZ ;  /* 0x0000040007189890 */ /* 0x000fe2000fffe0ff */
[----:B------:R-:W-:Y:S01]  /*5b50*/  @!P4 IADD3 R21, P0, PT, R36, 0x580, RZ ;  /* 0x000005802415c810 */ /* 0x000fe20007f1e0ff */
[----:B------:R-:W-:Y:S01]  /*5b60*/  VOTEU.ALL UP1, P4 ;  /* 0x0000000000ff7886 */ /* 0x000fe20002020000 */
[----:B------:R-:W-:Y:S03]  /*5b70*/  UMOV UR28, UR36 ;  /* 0x00000024001c7c82 */ /* 0x000fe60008000000 */
[----:B------:R-:W-:Y:S02]  /*5b80*/  @!P4 IMAD.X R20, RZ, RZ, R37, P0 ;  /* 0x000000ffff14c224 */ /* 0x000fe400000e0625 */
[----:B------:R-:W-:Y:S01]  /*5b90*/  IMAD.U32 R11, RZ, RZ, UR8 ;  /* 0x00000008ff0b7e24 */ /* 0x000fe2000f8e00ff */
[----:B------:R-:W-:Y:S01]  /*5ba0*/  UPRMT UR8, UR37, 0x654, UR25 ;  /* 0x0000065425087896 */ /* 0x000fe20008000019 */
[----:B------:R-:W-:Y:S03]  /*5bb0*/  IMAD.U32 R10, RZ, RZ, UR9 ;  /* 0x00000009ff0a7e24 */ /* 0x000fe6000f8e00ff */
[----:B------:R-:W-:Y:S02]  /*5bc0*/  @!P4 R2UR UR15, R11 ;  /* 0x000000000b0fc2ca */ /* 0x000fe400000e0000 */
[----:B------:R-:W-:Y:S11]  /*5bd0*/  @!P4 R2UR UR14, R10 ;  /* 0x000000000a0ec2ca */ /* 0x000ff600000e0000 */
[----:B------:R-:W-:Y:S02]  /*5be0*/  @!UPT UIADD3 URZ, UPT, UPT, URZ, URZ, URZ ;  /* 0x000000fffffff290 */ /* 0x000fe4000fffe0ff */
[----:B------:R2:W-:Y:S01]  /*5bf0*/  @!UP1 UTMALDG.3D [UR24], [UR14], desc[UR10] ;  /* 0x00000a180e0095b4 */ /* 0x0005e20008011000 */
[----:B------:R2:W-:Y:S01]  /*5c00*/  @!P4 SYNCS.ARRIVE.TRANS64.RED.A0TR RZ, [UR7+0x2a0], R0 ;  /* 0x0002a000ffffc9a7 */ /* 0x0005e20008300407 */
[----:B------:R-:W-:Y:S01]  /*5c10*/  SYNCS.ARRIVE.TRANS64.RED.A1T0 RZ, [UR8], RZ ;  /* 0x000000ffffff79a7 */ /* 0x000fe20008100408 */
[----:B------:R-:W3:Y:S02]  /*5c20*/  SYNCS.PHASECHK.TRANS64.TRYWAIT P2, [UR7+0x2c0], R12 ;  /* 0x0002c00cff0075a7 */ /* 0x000ee40008041107 */
[----:B--23--:R-:W-:Y:S05]  /*5c30*/  @!P2 BRA `(.L_x_114) ;  /* 0x0000004400b0a947 */ /* 0x00cfea0003800000 */
.L_x_269:
[----:B------:R-:W2:Y:S01]  /*5c40*/  LDC.64 R14, c[0x0][0xb10] ;  /* 0x0002c400ff0e7b82 */ /* 0x000ea20000000a00 */
[----:B------:R-:W-:Y:S01]  /*5c50*/  @!P4 R2UR UR8, R20 ;  /* 0x000000001408c2ca */ /* 0x000fe200000e0000 */
[----:B------:R-:W-:Y:S01]  /*5c60*/  VOTEU.ALL UP1, P4 ;  /* 0x0000000000ff7886 */ /* 0x000fe20002020000 */
[----:B------:R-:W-:Y:S01]  /*5c70*/  @!P4 R2UR UR9, R21 ;  /* 0x000000001509c2ca */ /* 0x000fe200000e0000 */
[----:B------:R-:W-:Y:S01]  /*5c80*/  UMOV UR10, 0x0 ;  /* 0x00000000000a7882 */ /* 0x000fe20000000000 */
[----:B------:R-:W-:Y:S03]  /*5c90*/  UMOV UR11, 0x10000000 ;  /* 0x10000000000b7882 */ /* 0x000fe60000000000 */
[----:B------:R-:W3:Y:S01]  /*5ca0*/  LDC.64 R10, c[0x0][0xb18] ;  /* 0x0002c600ff0a7b82 */ /* 0x000ee20000000a00 */
[----:B------:R-:W-:Y:S01]  /*5cb0*/  @!UP1 UIADD3 UR18, UPT, UPT, UR26, 0x20, URZ ;  /* 0x000000201a129890 */ /* 0x000fe2000fffe0ff */
[----:B------:R-:W-:Y:S01]  /*5cc0*/  @P3 SHF.R.U32.HI R24, RZ, 0x10, R29 ;  /* 0x00000010ff183819 */ /* 0x000fe2000001161d */
[----:B------:R-:W-:Y:S01]  /*5cd0*/  @!UP1 UIADD3 UR16, UPT, UPT, UR7, 0x1400, URZ ;  /* 0x0000140007109890 */ /* 0x000fe2000fffe0ff */
[----:B------:R-:W-:Y:S01]  /*5ce0*/  VIADD R27, R27, 0x1 ;  /* 0x000000011b1b7836 */ /* 0x000fe20000000000 */
[----:B------:R-:W-:Y:S03]  /*5cf0*/  VOTEU.ALL UP1, P4 ;  /* 0x0000000000ff7886 */ /* 0x000fe60002020000 */
[----:B------:R-:W5:Y:S01]  /*5d00*/  @!P1 LDC R0, c[0x0][0xb20] ;  /* 0x0002c800ff009b82 */ /* 0x000f620000000800 */
[----:B------:R-:W-:Y:S01]  /*5d10*/  UMOV UR19, UR27 ;  /* 0x0000001b00137c82 */ /* 0x000fe20008000000 */
[----:B------:R-:W-:Y:S01]  /*5d20*/  IMAD.U32 R21, RZ, RZ, UR8 ;  /* 0x00000008ff157e24 */ /* 0x000fe2000f8e00ff */
[----:B------:R-:W-:Y:S05]  /*5d30*/  UMOV UR20, UR36 ;  /* 0x0000002400147c82 */ /* 0x000fea0008000000 */
[----:B-1----:R-:W1:Y:S01]  /*5d40*/  @!P1 LDC R3, c[0x0][0xb0c] ;  /* 0x0002c300ff039b82 */ /* 0x002e620000000800 */
[----:B------:R-:W-:Y:S01]  /*5d50*/  IMAD.U32 R20, RZ, RZ, UR9 ;  /* 0x00000009ff147e24 */ /* 0x000fe2000f8e00ff */
[----:B------:R-:W-:Y:S01]  /*5d60*/  UPRMT UR8, UR37, 0x654, UR17 ;  /* 0x0000065425087896 */ /* 0x000fe20008000011 */
[----:B------:R-:W-:Y:S03]  /*5d70*/  @!P4 R2UR UR15, R21 ;  /* 0x00000000150fc2ca */ /* 0x000fe600000e0000 */
[----:B------:R-:W-:Y:S01]  /*5d80*/  @!P4 R2UR UR14, R20 ;  /* 0x00000000140ec2ca */ /* 0x000fe200000e0000 */
[----:B------:R-:W-:Y:S11]  /*5d90*/  @!P4 IMAD.MOV.U32 R20, RZ, RZ, 0x1000 ;  /* 0x00001000ff14c424 */ /* 0x000ff600078e00ff */
[----:B------:R-:W-:Y:S01]  /*5da0*/  @!UPT UIADD3 URZ, UPT, UPT, URZ, URZ, URZ ;  /* 0x000000fffffff290 */ /* 0x000fe2000fffe0ff */
[----:B------:R1:W-:Y:S01]  /*5db0*/  @!UP1 UTMALDG.3D [UR16], [UR14], desc[UR10] ;  /* 0x00000a100e0095b4 */ /* 0x0003e20008011000 */
[----:B------:R1:W-:Y:S02]  /*5dc0*/  @!P4 SYNCS.ARRIVE.TRANS64.RED.A0TR RZ, [UR7+0x2a8], R20 ;  /* 0x0002a814ffffc9a7 */ /* 0x0003e40008300407 */
[----:B-1----:R-:W-:Y:S01]  /*5dd0*/  @!P1 ISETP.NE.AND P2, PT, R3, 0x1, PT ;  /* 0x000000010300980c */ /* 0x002fe20003f45270 */
[C---:B--2---:R-:W-:Y:S01]  /*5de0*/  @!P1 IMAD.HI.U32 R14, R13.reuse, R14, RZ ;  /* 0x0000000e0d0e9227 */ /* 0x044fe200078e00ff */
[----:B---3--:R-:W-:Y:S03]  /*5df0*/  @!P1 ISETP.NE.AND P0, PT, R10, 0x1, PT ;  /* 0x000000010a00980c */ /* 0x008fe60003f05270 */
[C---:B------:R-:W-:Y:S01]  /*5e00*/  @!P1 IMAD.HI.U32 R11, R8.reuse, R11, RZ ;  /* 0x0000000b080b9227 */ /* 0x040fe200078e00ff */
[----:B------:R-:W-:Y:S04]  /*5e10*/  @!P1 SHF.R.U32.HI R14, RZ, R15, R14 ;  /* 0x0000000fff0e9219 */ /* 0x000fe8000001160e */
[----:B-----5:R-:W-:Y:S01]  /*5e20*/  @!P1 SHF.R.U32.HI R9, RZ, R0, R11 ;  /* 0x00000000ff099219 */ /* 0x020fe2000001160b */
[----:B------:R-:W-:Y:S01]  /*5e30*/  SYNCS.ARRIVE.TRANS64.RED.A1T0 RZ, [UR8], RZ ;  /* 0x000000ffffff79a7 */ /* 0x000fe20008100408 */
[----:B------:R-:W-:Y:S02]  /*5e40*/  @!P1 SEL R14, R13, R14, !P2 ;  /* 0x0000000e0d0e9207 */ /* 0x000fe40005000000 */
[----:B------:R-:W-:Y:S01]  /*5e50*/  @!P1 SEL R9, R8, R9, !P0 ;  /* 0x0000000908099207 */ /* 0x000fe20004000000 */
[----:B------:R-:W1:Y:S04]  /*5e60*/  SYNCS.PHASECHK.TRANS64.TRYWAIT P5, [UR7+0x2c8], R12 ;  /* 0x0002c80cff0075a7 */ /* 0x000e6800080a1107 */
[----:B------:R-:W-:Y:S02]  /*5e70*/  @!P1 IMAD.IADD R0, R9, 0x1, -R14 ;  /* 0x0000000109009824 */ /* 0x000fe400078e0a0e */
[----:B------:R-:W-:Y:S02]  /*5e80*/  @!P1 IMAD.IADD R9, R14, 0x1, -R9 ;  /* 0x000000010e099824 */ /* 0x000fe400078e0a09 */
[----:B------:R-:W-:Y:S02]  /*5e90*/  @!P1 IMAD R13, R0, R3, R13 ;  /* 0x00000003000d9224 */ /* 0x000fe400078e020d */
[----:B------:R-:W-:Y:S01]  /*5ea0*/  @!P1 IMAD R8, R9, R10, R8 ;  /* 0x0000000a09089224 */ /* 0x000fe200078e0208 */
[----:B-1----:R-:W-:Y:S06]  /*5eb0*/  @!P5 BRA `(.L_x_115) ;  /* 0x000000440028d947 */ /* 0x002fec0003800000 */
.L_x_271:
[----:B-1----:R-:W-:Y:S01]  /*5ec0*/  @!P4 IADD3 R3, P0, PT, R36, 0x580, RZ ;  /* 0x000005802403c810 */ /* 0x002fe20007f1e0ff */
[----:B------:R-:W-:Y:S01]  /*5ed0*/  VOTEU.ALL UP1, P4 ;  /* 0x0000000000ff7886 */ /* 0x000fe20002020000 */
[----:B------:R-:W-:Y:S01]  /*5ee0*/  UMOV UR18, 0x0 ;  /* 0x0000000000127882 */ /* 0x000fe20000000000 */
[----:B------:R-:W-:Y:S01]  /*5ef0*/  UMOV UR19, 0x10000000 ;  /* 0x1000000000137882 */ /* 0x000fe20000000000 */
[----:B------:R-:W-:Y:S01]  /*5f00*/  @!P4 R2UR UR9, R3 ;  /* 0x000000000309c2ca */ /* 0x000fe200000e0000 */
[----:B------:R-:W-:Y:S01]  /*5f10*/  @!P4 IMAD.X R0, RZ, RZ, R37, P0 ;  /* 0x000000ffff00c224 */ /* 0x000fe200000e0625 */
[----:B------:R-:W-:Y:S01]  /*5f20*/  @!UP1 UIADD3 UR10, UPT, UPT, UR26, 0x40, URZ ;  /* 0x000000401a0a9890 */ /* 0x000fe2000fffe0ff */
[----:B------:R-:W-:Y:S01]  /*5f30*/  ISETP.NE.AND P0, PT, R27, 0x2, PT ;  /* 0x000000021b00780c */ /* 0x000fe20003f05270 */
[----:B------:R-:W-:Y:S01]  /*5f40*/  UMOV UR11, UR27 ;  /* 0x0000001b000b7c82 */ /* 0x000fe20008000000 */
[----:B------:R-:W-:Y:S01]  /*5f50*/  UMOV UR12, UR36 ;  /* 0x00000024000c7c82 */ /* 0x000fe20008000000 */
[----:B------:R-:W-:Y:S01]  /*5f60*/  @!P4 R2UR UR8, R0 ;  /* 0x000000000008c2ca */ /* 0x000fe200000e0000 */
[----:B------:R-:W-:Y:S01]  /*5f70*/  IMAD.IADD R20, R8, 0x1, R58 ;  /* 0x0000000108147824 */ /* 0x000fe200078e023a */
[----:B------:R-:W-:Y:S01]  /*5f80*/  @P3 R2UR UR36, R24 ;  /* 0x00000000182432ca */ /* 0x000fe200000e0000 */
[----:B------:R-:W-:Y:S01]  /*5f90*/  IMAD.IADD R21, R13, 0x1, R60 ;  /* 0x000000010d157824 */ /* 0x000fe200078e023c */
[----:B------:R-:W-:Y:S02]  /*5fa0*/  SEL R0, RZ, 0x1, P0 ;  /* 0x00000001ff007807 */ /* 0x000fe40000000000 */
[----:B------:R-:W-:Y:S01]  /*5fb0*/  LOP3.LUT R32, R32, 0x1, RZ, 0x3c, !PT ;  /* 0x0000000120207812 */ /* 0x000fe200078e3cff */
[----:B------:R-:W-:Y:S01]  /*5fc0*/  IMAD.U32 R10, RZ, RZ, UR9 ;  /* 0x00000009ff0a7e24 */ /* 0x000fe2000f8e00ff */
[----:B------:R-:W-:Y:S01]  /*5fd0*/  @!UP1 UIADD3 UR9, UPT, UPT, UR7, 0x2b0, URZ ;  /* 0x000002b007099890 */ /* 0x000fe2000fffe0ff */
[----:B------:R-:W-:Y:S02]  /*5fe0*/  LOP3.LUT R25, R25, R0, RZ, 0x3c, !PT ;  /* 0x0000000019197212 */ /* 0x000fe400078e3cff */
[----:B------:R-:W-:Y:S02]  /*5ff0*/  SEL R27, R27, RZ, P0 ;  /* 0x000000ff1b1b7207 */ /* 0x000fe40000000000 */
[----:B------:R-:W-:Y:S01]  /*6000*/  IMAD.U32 R11, RZ, RZ, UR8 ;  /* 0x00000008ff0b7e24 */ /* 0x000fe2000f8e00ff */
[----:B------:R-:W-:Y:S01]  /*6010*/  @!P4 R2UR UR14, R10 ;  /* 0x000000000a0ec2ca */ /* 0x000fe200000e0000 */
[----:B------:R-:W-:Y:S01]  /*6020*/  @!UP1 UIADD3 UR8, UPT, UPT, UR7, 0x2400, URZ ;  /* 0x0000240007089890 */ /* 0x000fe2000fffe0ff */
[----:B------:R-:W-:Y:S02]  /*6030*/  VOTEU.ALL UP1, P4 ;  /* 0x0000000000ff7886 */ /* 0x000fe40002020000 */
[----:B------:R-:W-:Y:S11]  /*6040*/  @!P4 R2UR UR15, R11 ;  /* 0x000000000b0fc2ca */ /* 0x000ff600000e0000 */
[----:B------:R-:W-:Y:S02]  /*6050*/  @!UPT UIADD3 URZ, UPT, UPT, URZ, URZ, URZ ;  /* 0x000000fffffff290 */ /* 0x000fe4000fffe0ff */
[----:B------:R2:W-:Y:S01]  /*6060*/  @!UP1 UTMALDG.3D [UR8], [UR14], desc[UR18] ;  /* 0x000012080e0095b4 */ /* 0x0005e20008011000 */
[----:B------:R2:W-:Y:S01]  /*6070*/  @!P4 SYNCS.ARRIVE.TRANS64.RED.A0TR RZ, [UR7+0x2b0], R23 ;  /* 0x0002b017ffffc9a7 */ /* 0x0005e20008300407 */
[----:B------:R-:W-:Y:S01]  /*6080*/  UPLOP3.LUT UP1, UPT, UPT, UPT, UPT, 0x80, 0x8 ;  /* 0x000000000008789c */ /* 0x000fe20003f2f070 */
[----:B------:R-:W-:Y:S01]  /*6090*/  SYNCS.ARRIVE.TRANS64.RED.A1T0 RZ, [UR13], RZ ;  /* 0x000000ffffff79a7 */ /* 0x000fe2000810040d */
[----:B------:R-:W-:Y:S09]  /*60a0*/  @P3 BRA `(.L_x_116) ;  /* 0xfffffff000f03947 */ /* 0x000ff2000383ffff */
[----:B------:R-:W-:-:S04]  /*60b0*/  SHF.L.U32 R3, R32, 0x1f, RZ ;  /* 0x0000001f20037819 */ /* 0x000fc800000006ff */
[----:B------:R-:W1:Y:S02]  /*60c0*/  SYNCS.PHASECHK.TRANS64.TRYWAIT P0, [UR7+0x2b8], R3 ;  /* 0x0002b803ff0075a7 */ /* 0x000e640008001107 */
[----:B-1----:R-:W-:Y:S05]  /*60d0*/  @!P0 BRA `(.L_x_117) ;  /* 0x0000004000b88947 */ /* 0x002fea0003800000 */
.L_x_273:
[----:B------:R-:W3:Y:S02]  /*60e0*/  SYNCS.PHASECHK.TRANS64.TRYWAIT P0, [UR7+0x2c0], R3 ;  /* 0x0002c003ff0075a7 */ /* 0x000ee40008001107 */
[----:B---3--:R-:W-:Y:S05]  /*60f0*/  @!P0 BRA `(.L_x_118) ;  /* 0x0000004000c88947 */ /* 0x008fea0003800000 */
.L_x_275:
[----:B-1----:R-:W-:-:S07]  /*6100*/  MOV R0, UR7 ;  /* 0x0000000700007c02 */ /* 0x002fce0008000f00 */
.L_x_119:
[----:B-1----:R-:W-:-:S04]  /*6110*/  SHF.L.U32 R3, R32, 0x1f, RZ ;  /* 0x0000001f20037819 */ /* 0x002fc800000006ff */
[----:B------:R1:W3:Y:S03]  /*6120*/  SYNCS.PHASECHK.TRANS64.TRYWAIT P0, [R0+URZ+0x2c8], R3 ;  /* 0x0002c803000075a7 */ /* 0x0002e600080011ff */
[----:B---3--:R-:W-:Y:S05]  /*6130*/  @!P0 NANOSLEEP.SYNCS 0x989680 ;  /* 0x009896800000895d */ /* 0x008fea0003900000 */
[----:B------:R-:W3:Y:S02]  /*6140*/  @!P0 SYNCS.PHASECHK.TRANS64 P0, [R0+URZ+0x2c8], R3 ;  /* 0x0002c803000085a7 */ /* 0x000ee400080010ff */
[----:B--23--:R-:W-:Y:S05]  /*6150*/  @P0 EXIT ;  /* 0x000000000000094d */ /* 0x00cfea0003800000 */
[----:B------:R-:W-:Y:S05]  /*6160*/  BRA `(.L_x_119) ;  /* 0xfffffffc00e87947 */ /* 0x000fea000383ffff */
.L_x_106:
[----:B------:R-:W-:-:S06]  /*6170*/  UISETP.GE.AND UP1, UPT, UR8, 0x4, UPT ;  /* 0x000000040800788c */ /* 0x000fcc000bf26270 */
[----:B------:R-:W-:-:S13]  /*6180*/  PLOP3.LUT P0, PT, PT, PT, UP1, 0x80, 0x8 ;  /* 0x000000000008781c */ /* 0x000fda0003f0f018 */
[----:B------:R-:W-:Y:S05]  /*6190*/  @!P0 EXIT ;  /* 0x000000000000894d */ /* 0x000fea0003800000 */
[----:B------:R-:W-:Y:S01]  /*61a0*/  BAR.SYNC.DEFER_BLOCKING 0x6, 0xa0 ;  /* 0x0182800000007b1d */ /* 0x000fe20000010000 */
[C---:B------:R-:W-:Y:S01]  /*61b0*/  IMAD.SHL.U32 R7, R72.reuse, 0x20, RZ ;  /* 0x0000002048077824 */ /* 0x040fe200078e00ff */
[C---:B------:R-:W-:Y:S01]  /*61c0*/  LOP3.LUT P0, RZ, R72.reuse, 0x4, RZ, 0xc0, !PT ;  /* 0x0000000448ff7812 */ /* 0x040fe2000780c0ff */
[C---:B------:R-:W-:Y:S01]  /*61d0*/  IMAD.SHL.U32 R64, R72.reuse, 0x10, RZ ;  /* 0x0000001048407824 */ /* 0x040fe200078e00ff */
[----:B------:R-:W-:Y:S01]  /*61e0*/  CS2R R68, SRZ ;  /* 0x0000000000447805 */ /* 0x000fe2000001ff00 */
[C---:B------:R-:W-:Y:S01]  /*61f0*/  IMAD.SHL.U32 R5, R72.reuse, 0x4, RZ ;  /* 0x0000000448057824 */ /* 0x040fe200078e00ff */
[----:B------:R-:W-:Y:S02]  /*6200*/  UMOV UR48, 0x400 ;  /* 0x0000040000307882 */ /* 0x000fe40000000000 */
[----:B------:R-:W1:Y:S01]  /*6210*/  LDC R63, c[0x0][0x370] ;  /* 0x0000dc00ff3f7b82 */ /* 0x000e620000000800 */
[----:B------:R-:W-:Y:S01]  /*6220*/  ULEA UR48, UR37, UR48, 0x18 ;  /* 0x0000003025307291 */ /* 0x000fe2000f8ec0ff */
[----:B------:R-:W-:Y:S01]  /*6230*/  LOP3.LUT R0, R7, 0xc0, RZ, 0xc0, !PT ;  /* 0x000000c007007812 */ /* 0x000fe200078ec0ff */
[----:B------:R-:W-:Y:S01]  /*6240*/  IMAD.U32 R2, R72, 0x10000, RZ ;  /* 0x0001000048027824 */ /* 0x000fe200078e00ff */
[----:B------:R-:W-:Y:S01]  /*6250*/  LOP3.LUT R64, R64, 0x600, RZ, 0xc0, !PT ;  /* 0x0000060040407812 */ /* 0x000fe200078ec0ff */
[----:B------:R-:W-:Y:S01]  /*6260*/  UIADD3 UR4, UPT, UPT, UR48, 0x400, URZ ;  /* 0x0000040030047890 */ /* 0x000fe2000fffe0ff */
[----:B------:R-:W-:Y:S01]  /*6270*/  LOP3.LUT R5, R0, 0x18, R5, 0xf8, !PT ;  /* 0x0000001800057812 */ /* 0x000fe200078ef805 */
[----:B------:R-:W-:Y:S01]  /*6280*/  IMAD.MOV.U32 R71, RZ, RZ, 0x20 ;  /* 0x00000020ff477424 */ /* 0x000fe200078e00ff */
[----:B------:R-:W2:Y:S01]  /*6290*/  LDC R28, c[0x0][0xb0c] ;  /* 0x0002c300ff1c7b82 */ /* 0x000ea20000000800 */
[----:B------:R-:W-:Y:S01]  /*62a0*/  SHF.R.U32.HI R0, RZ, 0x1, R72 ;  /* 0x00000001ff007819 */ /* 0x000fe20000011648 */
[----:B------:R-:W-:Y:S01]  /*62b0*/  IMAD.MOV.U32 R70, RZ, RZ, 0x1 ;  /* 0x00000001ff467424 */ /* 0x000fe200078e00ff */
[--C-:B------:R-:W-:Y:S01]  /*62c0*/  LOP3.LUT R64, R64, 0x20, R7.reuse, 0xf8, !PT ;  /* 0x0000002040407812 */ /* 0x100fe200078ef807 */
[----:B------:R-:W-:Y:S01]  /*62d0*/  IMAD.MOV.U32 R30, RZ, RZ, RZ ;  /* 0x000000ffff1e7224 */ /* 0x000fe200078e00ff */
[----:B------:R-:W-:Y:S01]  /*62e0*/  LOP3.LUT R2, R2, 0x600000, RZ, 0xc0, !PT ;  /* 0x0060000002027812 */ /* 0x000fe200078ec0ff */
[----:B------:R-:W-:Y:S01]  /*62f0*/  IMAD.MOV.U32 R75, RZ, RZ, RZ ;  /* 0x000000ffff4b7224 */ /* 0x000fe200078e00ff */
[----:B------:R-:W-:Y:S01]  /*6300*/  LOP3.LUT R5, R5, 0x8, R0, 0x78, !PT ;  /* 0x0000000805057812 */ /* 0x000fe200078e7800 */
[----:B------:R-:W4:Y:S01]  /*6310*/  LDC R61, c[0x0][0xb20] ;  /* 0x0002c800ff3d7b82 */ /* 0x000f220000000800 */
[----:B------:R-:W3:Y:S01]  /*6320*/  LDS R3, [UR48+0x390] ;  /* 0x00039030ff037984 */ /* 0x000ee20008000800 */
[----:B------:R-:W-:Y:S01]  /*6330*/  LOP3.LUT R64, R64, 0x100, R7, 0xf8, !PT ;  /* 0x0000010040407812 */ /* 0x000fe200078ef807 */
[----:B------:R-:W-:Y:S01]  /*6340*/  IMAD.U32 R66, RZ, RZ, UR4 ;  /* 0x00000004ff427e24 */ /* 0x000fe2000f8e00ff */
[----:B------:R-:W-:Y:S01]  /*6350*/  LOP3.LUT R72, R72, 0x60, RZ, 0xc0, !PT ;  /* 0x0000006048487812 */ /* 0x000fe200078ec0ff */
[----:B------:R-:W1:Y:S01]  /*6360*/  LDCU.64 UR52, c[0x0][0x348] ;  /* 0x00006900ff3477ac */ /* 0x000e620008000a00 */
[----:B------:R-:W-:-:S02]  /*6370*/  LOP3.LUT R64, R64, R5, RZ, 0xfc, !PT ;  /* 0x0000000540407212 */ /* 0x000fc400078efcff */
[----:B------:R-:W1:Y:S01]  /*6380*/  LDC R27, c[0x0][0xb30] ;  /* 0x0002cc00ff1b7b82 */ /* 0x000e620000000800 */
[----:B------:R-:W-:Y:S01]  /*6390*/  SEL R71, R71, 0xffffffe0, !P0 ;  /* 0xffffffe047477807 */ /* 0x000fe20004000000 */
[----:B------:R-:W1:Y:S01]  /*63a0*/  LDCU.64 UR38, c[0x0][0x888] ;  /* 0x00011100ff2677ac */ /* 0x000e620008000a00 */
[----:B------:R-:W1:Y:S05]  /*63b0*/  LDCU.64 UR44, c[0x0][0x890] ;  /* 0x00011200ff2c77ac */ /* 0x000e6a0008000a00 */
[----:B------:R-:W1:Y:S01]  /*63c0*/  LDC.64 R56, c[0x0][0xb10] ;  /* 0x0002c400ff387b82 */ /* 0x000e620000000a00 */
[----:B------:R-:W-:Y:S01]  /*63d0*/  UMOV UR50, URZ ;  /* 0x000000ff00327c82 */ /* 0x000fe20008000000 */
[----:B------:R-:W-:-:S06]  /*63e0*/  UMOV UR49, URZ ;  /* 0x000000ff00317c82 */ /* 0x000fcc0008000000 */
[----:B------:R-:W1:Y:S08]  /*63f0*/  LDC.64 R24, c[0x0][0xb18] ;  /* 0x0002c600ff187b82 */ /* 0x000e700000000a00 */
[----:B------:R-:W1:Y:S08]  /*6400*/  LDC.64 R22, c[0x0][0xb28] ;  /* 0x0002ca00ff167b82 */ /* 0x000e700000000a00 */
[----:B------:R-:W1:Y:S01]  /*6410*/  LDC.64 R54, c[0x0][0x8b0] ;  /* 0x00022c00ff367b82 */ /* 0x000e620000000a00 */
[----:B---3--:R-:W-:-:S07]  /*6420*/  IMAD.IADD R2, R3, 0x1, R2 ;  /* 0x0000000103027824 */ /* 0x008fce00078e0202 */
[----:B------:R-:W3:Y:S08]  /*6430*/  LDC.64 R52, c[0x0][0x8a8] ;  /* 0x00022a00ff347b82 */ /* 0x000ef00000000a00 */
[----:B--2-4-:R-:W1:Y:S02]  /*6440*/  LDC R62, c[0x0][0x374] ;  /* 0x0000dd00ff3e7b82 */ /* 0x014e640000000800 */
.L_x_156:
[C---:B------:R-:W-:Y:S02]  /*6450*/  LEA R0, R75.reuse, UR48, 0x3 ;  /* 0x000000304b007c11 */ /* 0x040fe4000f8e18ff */
[----:B------:R-:W-:Y:S02]  /*6460*/  SHF.L.U32 R3, R68, 0x1f, RZ ;  /* 0x0000001f44037819 */ /* 0x000fe400000006ff */
[----:B------:R-:W-:Y:S02]  /*6470*/  LEA R16, R75, UR48, 0x4 ;  /* 0x000000304b107c11 */ /* 0x000fe4000f8e20ff */
[----:B------:R-:W2:Y:S02]  /*6480*/  SYNCS.PHASECHK.TRANS64.TRYWAIT P0, [R0+URZ+0x2e0], R3 ;  /* 0x0002e003000075a7 */ /* 0x000ea400080011ff */
[----:B-12---:R-:W-:Y:S05]  /*6490*/  @!P0 BRA `(.L_x_120) ;  /* 0x0000003c00f88947 */ /* 0x006fea0003800000 */
.L_x_276:
[----:B------:R-:W4:Y:S01]  /*64a0*/  LDC.64 R14, c[0x0][0xb10] ;  /* 0x0002c400ff0e7b82 */ /* 0x000f220000000a00 */
[----:B------:R-:W3:Y:S01]  /*64b0*/  LDS.128 R16, [R16+0x370] ;  /* 0x0003700010107984 */ /* 0x000ee20000000c00 */
[----:B-1----:R-:W-:Y:S01]  /*64c0*/  ISETP.NE.AND P1, PT, R27, 0x1, PT ;  /* 0x000000011b00780c */ /* 0x002fe20003f25270 */
[----:B--2---:R-:W-:Y:S01]  /*64d0*/  VIADD R0, R0, 0x2f0 ;  /* 0x000002f000007836 */ /* 0x004fe20000000000 */
[----:B------:R-:W-:Y:S04]  /*64e0*/  ISETP.GE.AND P0, PT, R26, 0x1, PT ;  /* 0x000000011a00780c */ /* 0x000fe80003f06270 */
[----:B------:R-:W1:Y:S01]  /*64f0*/  LDC.64 R12, c[0x0][0xb18] ;  /* 0x0002c600ff0c7b82 */ /* 0x000e620000000a00 */
[----:B------:R-:W-:Y:S01]  /*6500*/  PRMT R0, RZ, 0x654, R0 ;  /* 0x00000654ff007816 */ /* 0x000fe20000000000 */
[----:B------:R-:W-:Y:S01]  /*6510*/  @!PT LDS RZ, [RZ] ;  /* 0x00000000fffff984 */ /* 0x000fe20000000800 */
[----:B------:R-:W-:Y:S01]  /*6520*/  @!PT LDS RZ, [RZ] ;  /* 0x00000000fffff984 */ /* 0x000fe20000000800 */
[----:B------:R-:W-:Y:S01]  /*6530*/  @!PT LDS RZ, [RZ] ;  /* 0x00000000fffff984 */ /* 0x000fe20000000800 */
[----:B------:R-:W-:Y:S01]  /*6540*/  @!PT LDS RZ, [RZ] ;  /* 0x00000000fffff984 */ /* 0x000fe20000000800 */
[----:B------:R2:W-:Y:S06]  /*6550*/  MEMBAR.ALL.CTA ;  /* 0x0000000000007992 */ /* 0x0005ec0000008000 */
[----:B--2---:R-:W2:Y:S01]  /*6560*/  FENCE.VIEW.ASYNC.S ;  /* 0x00000000000073c6 */ /* 0x004ea20000000000 */
[----:B------:R-:W1:Y:S08]  /*6570*/  @!P1 LDC R11, c[0x0][0xb20] ;  /* 0x0002c800ff0b9b82 */ /* 0x000e700000000800 */
[----:B------:R-:W1:Y:S01]  /*6580*/  @!P1 LDC R10, c[0x0][0xb0c] ;  /* 0x0002c300ff0a9b82 */ /* 0x000e620000000800 */
[----:B--2---:R2:W-:Y:S01]  /*6590*/  SYNCS.ARRIVE.TRANS64.RED.A1T0 RZ, [R0+URZ], RZ ;  /* 0x000000ff00ff79a7 */ /* 0x0045e200081004ff */
[----:B---3--:R-:W-:Y:S04]  /*65a0*/  LOP3.LUT P4, RZ, R18, 0x1, RZ, 0xc0, !PT ;  /* 0x0000000112ff7812 */ /* 0x008fe8000788c0ff */
[----:B------:R-:W-:Y:S09]  /*65b0*/  P2R R73, PR, RZ, 0x10 ;  /* 0x00000010ff497803 */ /* 0x000ff20000000000 */
[----:B------:R-:W-:Y:S02]  /*65c0*/  @P4 MOV R31, R16 ;  /* 0x00000010001f4202 */ /* 0x000fe40000000f00 */
[----:B------:R-:W-:Y:S01]  /*65d0*/  @P4 LOP3.LUT R29, R17, 0xffff, RZ, 0xc0, !PT ;  /* 0x0000ffff111d4812 */ /* 0x000fe200078ec0ff */
[----:B--2-4-:R-:W-:Y:S06]  /*65e0*/  @!P0 BRA `(.L_x_121) ;  /* 0x0000000000a48947 */ /* 0x014fec0003800000 */
[----:B------:R-:W-:Y:S01]  /*65f0*/  IMAD.HI.U32 R36, R62, R25, RZ ;  /* 0x000000193e247227 */ /* 0x000fe200078e00ff */
[----:B------:R-:W-:Y:S02]  /*6600*/  ISETP.NE.AND P0, PT, R24, 0x1, PT ;  /* 0x000000011800780c */ /* 0x000fe40003f05270 */
[----:B------:R-:W-:Y:S01]  /*6610*/  ISETP.NE.AND P2, PT, R26, 0x1, PT ;  /* 0x000000011a00780c */ /* 0x000fe20003f45270 */
[-C--:B------:R-:W-:Y:S01]  /*6620*/  IMAD.HI.U32 R34, R63, R56.reuse, RZ ;  /* 0x000000383f227227 */ /* 0x080fe200078e00ff */
[----:B------:R-:W-:Y:S02]  /*6630*/  SHF.R.U32.HI R33, RZ, R61, R36 ;  /* 0x0000003dff217219 */ /* 0x000fe40000011624 */
[----:B------:R-:W-:Y:S01]  /*6640*/  ISETP.NE.AND P3, PT, R28, 0x1, PT ;  /* 0x000000011c00780c */ /* 0x000fe20003f65270 */
[----:B------:R-:W-:Y:S01]  /*6650*/  IMAD.HI.U32 R40, R29, R25, RZ ;  /* 0x000000191d287227 */ /* 0x000fe200078e00ff */
[----:B------:R-:W-:Y:S02]  /*6660*/  SHF.R.U32.HI R34, RZ, R57, R34 ;  /* 0x00000039ff227219 */ /* 0x000fe40000011622 */
[----:B------:R-:W-:Y:S01]  /*6670*/  SEL R3, R62, R33, !P0 ;  /* 0x000000213e037207 */ /* 0x000fe20004000000 */
[----:B------:R-:W-:Y:S01]  /*6680*/  IMAD.HI.U32 R38, R31, R56, RZ ;  /* 0x000000381f267227 */ /* 0x000fe200078e00ff */
[----:B------:R-:W-:Y:S03]  /*6690*/  SEL R7, R63, R34, !P3 ;  /* 0x000000223f077207 */ /* 0x000fe60005800000 */
[-C--:B------:R-:W-:Y:S01]  /*66a0*/  IMAD.HI.U32 R34, R3, R22.reuse, RZ ;  /* 0x0000001603227227 */ /* 0x080fe200078e00ff */
[----:B------:R-:W-:Y:S03]  /*66b0*/  SHF.R.U32.HI R38, RZ, R57, R38 ;  /* 0x00000039ff267219 */ /* 0x000fe60000011626 */
[----:B------:R-:W-:Y:S01]  /*66c0*/  IMAD.HI.U32 R36, R7, R22, RZ ;  /* 0x0000001607247227 */ /* 0x000fe200078e00ff */
[----:B------:R-:W-:Y:S02]  /*66d0*/  @P2 SHF.R.U32.HI R3, RZ, R23, R34 ;  /* 0x00000017ff032219 */ /* 0x000fe40000011622 */
[----:B------:R-:W-:Y:S02]  /*66e0*/  SHF.R.U32.HI R34, RZ, R61, R40 ;  /* 0x0000003dff227219 */ /* 0x000fe40000011628 */
[----:B------:R-:W-:Y:S01]  /*66f0*/  @P2 SHF.R.U32.HI R7, RZ, R23, R36 ;  /* 0x00000017ff072219 */ /* 0x000fe20000011624 */
[C---:B------:R-:W-:Y:S01]  /*6700*/  IMAD R4, R26.reuse, R3, RZ ;  /* 0x000000031a047224 */ /* 0x040fe200078e02ff */
[----:B------:R-:W-:Y:S02]  /*6710*/  SEL R5, R29, R34, !P0 ;  /* 0x000000221d057207 */ /* 0x000fe40004000000 */
[----:B------:R-:W-:Y:S01]  /*6720*/  SEL R3, R31, R38, !P3 ;  /* 0x000000261f037207 */ /* 0x000fe20005800000 */
[----:B------:R-:W-:Y:S01]  /*6730*/  IMAD R6, R26, R7, RZ ;  /* 0x000000071a067224 */ /* 0x000fe200078e02ff */
[C---:B------:R-:W-:Y:S01]  /*6740*/  ISETP.GE.AND P0, PT, R5.reuse, R4, PT ;  /* 0x000000040500720c */ /* 0x040fe20003f06270 */
[----:B------:R-:W-:Y:S03]  /*6750*/  IMAD.HI.U32 R8, R5, R22, RZ ;  /* 0x0000001605087227 */ /* 0x000fe600078e00ff */
[----:B------:R-:W-:Y:S01]  /*6760*/  ISETP.GE.OR P0, PT, R3, R6, P0 ;  /* 0x000000060300720c */ /* 0x000fe20000706670 */
[----:B------:R-:W-:Y:S01]  /*6770*/  IMAD.MOV R6, RZ, RZ, -R3 ;  /* 0x000000ffff067224 */ /* 0x000fe200078e0a03 */
[-C--:B------:R-:W-:Y:S03]  /*6780*/  SHF.R.U32.HI R8, RZ, R23.reuse, R8 ;  /* 0x00000017ff087219 */ /* 0x080fe60000011608 */
[----:B------:R-:W-:Y:S01]  /*6790*/  IMAD R31, R28, R6, R31 ;  /* 0x000000061c1f7224 */ /* 0x000fe200078e021f */
[----:B------:R-:W-:Y:S05]  /*67a0*/  SEL R9, R5, R8, !P2 ;  /* 0x0000000805097207 */ /* 0x000fea0005000000 */
[----:B------:R-:W-:Y:S02]  /*67b0*/  IMAD.MOV R8, RZ, RZ, -R9 ;  /* 0x000000ffff087224 */ /* 0x000fe400078e0a09 */
[C---:B------:R-:W-:Y:S04]  /*67c0*/  @!P0 IMAD.HI.U32 R4, R3.reuse, R22, RZ ;  /* 0x0000001603048227 */ /* 0x040fe800078e00ff */
[----:B------:R-:W-:Y:S01]  /*67d0*/  IMAD R8, R26, R8, R5 ;  /* 0x000000081a087224 */ /* 0x000fe200078e0205 */
[----:B------:R-:W-:Y:S04]  /*67e0*/  @!P0 SHF.R.U32.HI R4, RZ, R23, R4 ;  /* 0x00000017ff048219 */ /* 0x000fe80000011604 */
[----:B------:R-:W-:Y:S02]  /*67f0*/  @!P0 SEL R0, R3, R4, !P2 ;  /* 0x0000000403008207 */ /* 0x000fe40005000000 */
[----:B------:R-:W-:Y:S02]  /*6800*/  IADD3 R4, PT, PT, -R5, RZ, RZ ;  /* 0x000000ff05047210 */ /* 0x000fe40007ffe1ff */
[----:B------:R-:W-:Y:S01]  /*6810*/  @!P0 IADD3 R9, PT, PT, R9, -R0, RZ ;  /* 0x8000000009098210 */ /* 0x000fe20007ffe0ff */
[----:B------:R-:W-:Y:S02]  /*6820*/  @!P0 IMAD R0, R7, R8, R0 ;  /* 0x0000000807008224 */ /* 0x000fe400078e0200 */
[----:B------:R-:W-:Y:S02]  /*6830*/  IMAD R29, R24, R4, R29 ;  /* 0x00000004181d7224 */ /* 0x000fe400078e021d */
[----:B------:R-:W-:Y:S02]  /*6840*/  @!P0 IMAD R5, R9, R26, R3 ;  /* 0x0000001a09058224 */ /* 0x000fe400078e0203 */
[----:B------:R-:W-:Y:S04]  /*6850*/  @!P0 IMAD.MOV.U32 R3, RZ, RZ, R0 ;  /* 0x000000ffff038224 */ /* 0x000fe800078e0000 */
[----:B------:R-:W-:Y:S02]  /*6860*/  IMAD R31, R3, R28, R31 ;  /* 0x0000001c031f7224 */ /* 0x000fe400078e021f */
[----:B------:R-:W-:Y:S07]  /*6870*/  IMAD R29, R5, R24, R29 ;  /* 0x00000018051d7224 */ /* 0x000fee00078e021d */
.L_x_121:
[----:B-1----:R-:W-:Y:S01]  /*6880*/  @!P1 ISETP.NE.AND P0, PT, R12, 0x1, PT ;  /* 0x000000010c00980c */ /* 0x002fe20003f05270 */
[----:B------:R-:W-:Y:S01]  /*6890*/  @!P1 IMAD.HI.U32 R4, R29, R13, RZ ;  /* 0x0000000d1d049227 */ /* 0x000fe200078e00ff */
[----:B------:R-:W-:Y:S01]  /*68a0*/  R2UR UR42, R21 ;  /* 0x00000000152a72ca */ /* 0x000fe200000e0000 */
[----:B------:R-:W-:Y:S01]  /*68b0*/  BSSY.RECONVERGENT B6, `(.L_x_122) ;  /* 0x0000031000067945 */ /* 0x000fe20003800200 */
[----:B------:R-:W-:Y:S01]  /*68c0*/  R2UR UR41, R20 ;  /* 0x00000000142972ca */ /* 0x000fe200000e0000 */
[----:B------:R-:W-:Y:S01]  /*68d0*/  @!P1 IMAD.HI.U32 R0, R31, R14, RZ ;  /* 0x0000000e1f009227 */ /* 0x000fe200078e00ff */
[----:B------:R-:W-:Y:S02]  /*68e0*/  @!P1 SHF.R.U32.HI R4, RZ, R11, R4 ;  /* 0x0000000bff049219 */ /* 0x000fe40000011604 */
[----:B------:R-:W-:Y:S01]  /*68f0*/  @!P1 ISETP.NE.AND P2, PT, R10, 0x1, PT ;  /* 0x000000010a00980c */ /* 0x000fe20003f45270 */
[----:B------:R-:W-:Y:S01]  /*6900*/  VIADD R75, R75, 0x1 ;  /* 0x000000014b4b7836 */ /* 0x000fe20000000000 */
[----:B------:R-:W-:Y:S02]  /*6910*/  @!P1 SEL R3, R29, R4, !P0 ;  /* 0x000000041d039207 */ /* 0x000fe40004000000 */
[----:B------:R-:W-:Y:S02]  /*6920*/  @!P1 SHF.R.U32.HI R0, RZ, R15, R0 ;  /* 0x0000000fff009219 */ /* 0x000fe40000011600 */
[----:B------:R-:W-:Y:S01]  /*6930*/  LOP3.LUT P0, RZ, R66, 0x1b0, RZ, 0xc0, !PT ;  /* 0x000001b042ff7812 */ /* 0x000fe2000780c0ff */
[----:B------:R-:W-:Y:S01]  /*6940*/  USHF.L.U32 UR42, UR42, 0x6, URZ ;  /* 0x000000062a2a7899 */ /* 0x000fe200080006ff */
[----:B------:R-:W-:Y:S01]  /*6950*/  @!P1 SEL R4, R31, R0, !P2 ;  /* 0x000000001f049207 */ /* 0x000fe20005000000 */
[----:B------:R-:W-:Y:S01]  /*6960*/  UIMAD UR41, UR41, 0x60, URZ ;  /* 0x00000060292978a4 */ /* 0x000fe2000f8e02ff */
[----:B------:R-:W-:Y:S03]  /*6970*/  @P4 SHF.R.U32.HI R67, RZ, 0x10, R17 ;  /* 0x00000010ff434819 */ /* 0x000fe60000011611 */
[----:B------:R-:W-:Y:S02]  /*6980*/  @!P1 IMAD.IADD R0, R3, 0x1, -R4 ;  /* 0x0000000103009824 */ /* 0x000fe400078e0a04 */
[----:B------:R-:W-:Y:S02]  /*6990*/  @!P1 IMAD.IADD R3, R4, 0x1, -R3 ;  /* 0x0000000104039824 */ /* 0x000fe400078e0a03 */
[----:B------:R-:W-:Y:S02]  /*69a0*/  @!P1 IMAD R31, R0, R10, R31 ;  /* 0x0000000a001f9224 */ /* 0x000fe400078e021f */
[----:B------:R-:W-:Y:S01]  /*69b0*/  @!P1 IMAD R29, R3, R12, R29 ;  /* 0x0000000c031d9224 */ /* 0x000fe200078e021d */
[----:B------:R-:W-:Y:S06]  /*69c0*/  @!P0 BRA `(.L_x_123) ;  /* 0x00000000007c8947 */ /* 0x000fec0003800000 */
[----:B------:R-:W1:Y:S01]  /*69d0*/  LDCU.64 UR8, c[0x4][0x80] ;  /* 0x01001000ff0877ac */ /* 0x000e620008000a00 */
[----:B------:R-:W-:Y:S01]  /*69e0*/  MOV R16, 0x0 ;  /* 0x0000000000107802 */ /* 0x000fe20000000f00 */
[----:B------:R-:W-:Y:S02]  /*69f0*/  HFMA2 R12, -RZ, RZ, 0, 5.9604644775390625e-08 ;  /* 0x00000001ff0c7431 */ /* 0x000fe400000001ff */
[----:B------:R-:W-:Y:S01]  /*6a00*/  IMAD.MOV.U32 R8, RZ, RZ, 0x70 ;  /* 0x00000070ff087424 */ /* 0x000fe200078e00ff */
[----:B------:R2:W3:Y:S01]  /*6a10*/  LDC.64 R14, c[0x4][R16] ;  /* 0x01000000100e7b82 */ /* 0x0004e20000000a00 */
[----:B------:R-:W4:Y:S01]  /*6a20*/  LDCU.64 UR6, c[0x4][0x88] ;  /* 0x01001100ff0677ac */ /* 0x000f220008000a00 */
[----:B------:R-:W-:Y:S01]  /*6a30*/  IMAD.MOV.U32 R13, RZ, RZ, RZ ;  /* 0x000000ffff0d7224 */ /* 0x000fe200078e00ff */
[----:B------:R-:W2:Y:S01]  /*6a40*/  LDCU.64 UR4, c[0x4][0x8] ;  /* 0x01000100ff0477ac */ /* 0x000ea20008000a00 */
[----:B-1----:R-:W-:Y:S01]  /*6a50*/  MOV R5, UR9 ;  /* 0x0000000900057c02 */ /* 0x002fe20008000f00 */
[----:B------:R-:W-:Y:S01]  /*6a60*/  IMAD.U32 R4, RZ, RZ, UR8 ;  /* 0x00000008ff047e24 */ /* 0x000fe2000f8e00ff */
[----:B----4-:R-:W-:Y:S01]  /*6a70*/  MOV R7, UR7 ;  /* 0x0000000700077c02 */ /* 0x010fe20008000f00 */
[----:B------:R-:W-:Y:S01]  /*6a80*/  IMAD.U32 R6, RZ, RZ, UR6 ;  /* 0x00000006ff067e24 */ /* 0x000fe2000f8e00ff */
[----:B--2---:R-:W-:Y:S01]  /*6a90*/  MOV R11, UR5 ;  /* 0x00000005000b7c02 */ /* 0x004fe20008000f00 */
[----:B------:R-:W-:Y:S02]  /*6aa0*/  IMAD.U32 R10, RZ, RZ, UR4 ;  /* 0x00000004ff0a7e24 */ /* 0x000fe4000f8e00ff */
[----:B------:R-:W-:Y:S07]  /*6ab0*/  LEPC R20, `(.L_x_124) ;  /* 0x000000001014794e */ /* 0x000fee0000000000 */
[----:B---3-5:R-:W-:Y:S05]  /*6ac0*/  CALL.ABS.NOINC R14 ;  /* 0x000000000e007343 */ /* 0x028fea0003c00000 */
.L_x_124:
[----:B------:R-:W1:Y:S01]  /*6ad0*/  LDCU.64 UR8, c[0x4][0x80] ;  /* 0x01001000ff0877ac */ /* 0x000e620008000a00 */
[----:B------:R-:W2:Y:S01]  /*6ae0*/  LDC.64 R16, c[0x4][R16] ;  /* 0x0100000010107b82 */ /* 0x000ea20000000a00 */
[----:B------:R-:W-:Y:S02]  /*6af0*/  HFMA2 R12, -RZ, RZ, 0, 5.9604644775390625e-08 ;  /* 0x00000001ff0c7431 */ /* 0x000fe400000001ff */
[----:B------:R-:W-:Y:S02]  /*6b00*/  IMAD.MOV.U32 R8, RZ, RZ, 0x70 ;  /* 0x00000070ff087424 */ /* 0x000fe400078e00ff */
[----:B------:R-:W-:Y:S01]  /*6b10*/  IMAD.MOV.U32 R13, RZ, RZ, RZ ;  /* 0x000000ffff0d7224 */ /* 0x000fe200078e00ff */
[----:B------:R-:W3:Y:S01]  /*6b20*/  LDCU.64 UR6, c[0x4][0x88] ;  /* 0x01001100ff0677ac */ /* 0x000ee20008000a00 */
[----:B------:R-:W4:Y:S01]  /*6b30*/  LDCU.64 UR4, c[0x4][0x8] ;  /* 0x01000100ff0477ac */ /* 0x000f220008000a00 */
[----:B-1----:R-:W-:Y:S02]  /*6b40*/  MOV R4, UR8 ;  /* 0x0000000800047c02 */ /* 0x002fe40008000f00 */
[----:B------:R-:W-:Y:S02]  /*6b50*/  MOV R5, UR9 ;  /* 0x0000000900057c02 */ /* 0x000fe40008000f00 */
[----:B---3--:R-:W-:Y:S01]  /*6b60*/  MOV R7, UR7 ;  /* 0x0000000700077c02 */ /* 0x008fe20008000f00 */
[----:B------:R-:W-:Y:S01]  /*6b70*/  IMAD.U32 R6, RZ, RZ, UR6 ;  /* 0x00000006ff067e24 */ /* 0x000fe2000f8e00ff */
[----:B----4-:R-:W-:Y:S01]  /*6b80*/  MOV R11, UR5 ;  /* 0x00000005000b7c02 */ /* 0x010fe20008000f00 */
[----:B------:R-:W-:Y:S02]  /*6b90*/  IMAD.U32 R10, RZ, RZ, UR4 ;  /* 0x00000004ff0a7e24 */ /* 0x000fe4000f8e00ff */
[----:B------:R-:W-:Y:S07]  /*6ba0*/  LEPC R20, `(.L_x_123) ;  /* 0x000000001014794e */ /* 0x000fee0000000000 */
[----:B--2---:R-:W-:Y:S05]  /*6bb0*/  CALL.ABS.NOINC R16 ;  /* 0x0000000010007343 */ /* 0x004fea0003c00000 */
.L_x_123:
[----:B------:R-:W-:Y:S05]  /*6bc0*/  BSYNC.RECONVERGENT B6 ;  /* 0x0000000000067941 */ /* 0x000fea0003800200 */
.L_x_122:
[----:B------:R-:W-:Y:S01]  /*6bd0*/  ISETP.NE.U32.AND P4, PT, R54, RZ, PT ;  /* 0x000000ff3600720c */ /* 0x000fe20003f85070 */
[----:B------:R-:W-:Y:S01]  /*6be0*/  UISETP.NE.AND UP2, UPT, UR51, URZ, UPT ;  /* 0x000000ff3300728c */ /* 0x000fe2000bf45270 */
[----:B------:R-:W-:Y:S01]  /*6bf0*/  ISETP.NE.U32.AND P2, PT, RZ, UR38, PT ;  /* 0x00000026ff007c0c */ /* 0x000fe2000bf45070 */
[----:B------:R-:W-:Y:S01]  /*6c00*/  UISETP.NE.U32.AND UP1, UPT, UR44, URZ, UPT ;  /* 0x000000ff2c00728c */ /* 0x000fe2000bf25070 */
[----:B------:R-:W-:Y:S01]  /*6c10*/  ISETP.NE.AND.EX P4, PT, R55, RZ, PT, P4 ;  /* 0x000000ff3700720c */ /* 0x000fe20003f85340 */
[----:B------:R-:W-:Y:S01]  /*6c20*/  UPLOP3.LUT UP0, UPT, UPT, UPT, UPT, 0x40, 0x4 ;  /* 0x000000000004789c */ /* 0x000fe20003f0e870 */
[----:B------:R-:W-:Y:S01]  /*6c30*/  ISETP.NE.AND.EX P2, PT, RZ, UR39, PT, P2 ;  /* 0x00000027ff007c0c */ /* 0x000fe2000bf45320 */
[----:B------:R-:W-:Y:S01]  /*6c40*/  UISETP.NE.AND.EX UP1, UPT, UR45, URZ, UPT, UP1 ;  /* 0x000000ff2d00728c */ /* 0x000fe2000bf25310 */
[----:B------:R-:W-:Y:S04]  /*6c50*/  PLOP3.LUT P1, PT, PT, PT, UP2, 0x80, 0x8 ;  /* 0x000000000008781c */ /* 0x000fe80003f2f028 */
[----:B------:R-:W-:Y:S06]  /*6c60*/  @UP2 UPLOP3.LUT UP0, UPT, UPT, UPT, UP1, 0x80, 0x8 ;  /* 0x000000000008289c */ /* 0x000fec0003f0f010 */
[----:B------:R-:W-:Y:S01]  /*6c70*/  PLOP3.LUT P0, PT, PT, PT, UP0, 0x80, 0x8 ;  /* 0x000000000008781c */ /* 0x000fe20003f0f008 */
[----:B------:R-:W-:Y:S01]  /*6c80*/  @!UPT UIADD3 URZ, UPT, UPT, URZ, URZ, URZ ;  /* 0x000000fffffff290 */ /* 0x000fe2000fffe0ff */
[----:B------:R-:W-:Y:S11]  /*6c90*/  BRA.U !UP1, `(.L_x_125) ;  /* 0x0000000109387547 */ /* 0x000ff6000b800000 */
[----:B------:R-:W-:Y:S01]  /*6ca0*/  UISETP.NE.U32.AND UP0, UPT, UR38, URZ, UPT ;  /* 0x000000ff2600728c */ /* 0x000fe2000bf05070 */
[----:B------:R-:W-:Y:S02]  /*6cb0*/  HFMA2 R0, -RZ, RZ, 0, 5.9604644775390625e-08 ;  /* 0x00000001ff007431 */ /* 0x000fe400000001ff */
[----:B------:R-:W-:Y:S01]  /*6cc0*/  IMAD.MOV.U32 R59, RZ, RZ, 0x1 ;  /* 0x00000001ff3b7424 */ /* 0x000fe200078e00ff */
[----:B------:R-:W-:Y:S06]  /*6cd0*/  UISETP.NE.AND.EX UP0, UPT, UR39, URZ, UPT, UP0 ;  /* 0x000000ff2700728c */ /* 0x000fec000bf05300 */
[----:B------:R-:W-:Y:S05]  /*6ce0*/  PLOP3.LUT P3, PT, PT, PT, UP0, 0x80, 0x8 ;  /* 0x000000000008781c */ /* 0x000fea0003f6f008 */
[----:B------:R-:W1:Y:S01]  /*6cf0*/  @UP0 LDCU.64 UR6, c[0x0][0x888] ;  /* 0x00011100ff0607ac */ /* 0x000e620008000a00 */
[----:B------:R-:W-:Y:S07]  /*6d00*/  @UP0 UIMAD UR4, UR36, UR44, URZ ;  /* 0x0000002c240402a4 */ /* 0x000fee000f8e02ff */
[----:B------:R-:W-:Y:S01]  /*6d10*/  @!P3 PRMT R59, R0, 0x7610, R59 ;  /* 0x00007610003bb816 */ /* 0x000fe2000000003b */
[----:B-1----:R-:W-:Y:S03]  /*6d20*/  @UP0 UIMAD.WIDE UR6, UR4, 0x4, UR6 ;  /* 0x00000004040608a5 */ /* 0x002fe6000f8e0206 */
[----:B------:R-:W1:Y:S03]  /*6d30*/  @!UP0 LDCU UR4, c[0x0][0x880] ;  /* 0x00011000ff0487ac */ /* 0x000e660008000800 */
[----:B------:R-:W-:Y:S01]  /*6d40*/  IMAD.U32 R4, RZ, RZ, UR6 ;  /* 0x00000006ff047e24 */ /* 0x000fe2000f8e00ff */
[----:B------:R-:W-:Y:S05]  /*6d50*/  MOV R5, UR7 ;  /* 0x0000000700057c02 */ /* 0x000fea0008000f00 */
[----:B-----5:R2:W5:Y:S02]  /*6d60*/  @P3 LDG.E R35, desc[UR46][R4.64] ;  /* 0x0000002e04233981 */ /* 0x020564000c1e1900 */
[----:B-12---:R-:W-:Y:S02]  /*6d70*/  @!P3 IMAD.U32 R35, RZ, RZ, UR4 ;  /* 0x00000004ff23be24 */ /* 0x006fe4000f8e00ff */
.L_x_125:
[----:B------:R-:W-:Y:S05]  /*6d80*/  @!P4 BRA `(.L_x_126) ;  /* 0x000000000020c947 */ /* 0x000fea0003800000 */
[----:B------:R-:W-:Y:S04]  /*6d90*/  ISETP.NE.U32.AND P3, PT, R52, RZ, PT ;  /* 0x000000ff3400720c */ /* 0x000fe80003f65070 */
[----:B------:R-:W-:Y:S11]  /*6da0*/  ISETP.NE.AND.EX P3, PT, R53, RZ, PT, P3 ;  /* 0x000000ff3500720c */ /* 0x000ff60003f65330 */
[----:B------:R-:W-:Y:S02]  /*6db0*/  @!UPT UIADD3 URZ, UPT, UPT, URZ, URZ, URZ ;  /* 0x000000fffffff290 */ /* 0x000fe4000fffe0ff */
[----:B------:R-:W1:Y:S01]  /*6dc0*/  @P3 LDC.64 R4, c[0x0][0x8a8] ;  /* 0x00022a00ff043b82 */ /* 0x000e620000000a00 */
[----:B------:R-:W-:Y:S04]  /*6dd0*/  @P3 IMAD R0, R54, UR36, RZ ;  /* 0x0000002436003c24 */ /* 0x000fe8000f8e02ff */
[----:B-1----:R-:W-:Y:S05]  /*6de0*/  @P3 IMAD.WIDE R4, R0, 0x4, R4 ;  /* 0x0000000400043825 */ /* 0x002fea00078e0204 */
[----:B-----5:R1:W5:Y:S02]  /*6df0*/  @P3 LDG.E R32, desc[UR46][R4.64] ;  /* 0x0000002e04203981 */ /* 0x020364000c1e1900 */
[----:B-1----:R-:W2:Y:S02]  /*6e00*/  @!P3 LDC R32, c[0x0][0x8a0] ;  /* 0x00022800ff20bb82 */ /* 0x002ea40000000800 */
.L_x_126:
[----:B-----5:R-:W-:Y:S01]  /*6e10*/  FSETP.NEU.AND P3, PT, R35, RZ, PT ;  /* 0x000000ff2300720b */ /* 0x020fe20003f6d000 */
[----:B------:R-:W-:Y:S01]  /*6e20*/  IMAD.SHL.U32 R39, R64, 0x2, RZ ;  /* 0x0000000240277824 */ /* 0x000fe200078e00ff */
[----:B------:R-:W-:Y:S01]  /*6e30*/  SEL R6, RZ, 0xffffffff, P2 ;  /* 0xffffffffff067807 */ /* 0x000fe20001000000 */
[----:B------:R-:W-:Y:S01]  /*6e40*/  BSSY B1, `(.L_x_127) ;  /* 0x0000035000017945 */ /* 0x000fe20003800000 */
[----:B------:R-:W-:Y:S01]  /*6e50*/  @P1 LOP3.LUT P2, RZ, R59, 0xff, RZ, 0xc0, !PT ;  /* 0x000000ff3bff1812 */ /* 0x000fe2000784c0ff */
[----:B------:R-:W-:Y:S01]  /*6e60*/  VIADD R78, R39, UR48 ;  /* 0x00000030274e7c36 */ /* 0x000fe20008000000 */
[----:B------:R-:W-:Y:S01]  /*6e70*/  @P1 SEL R5, RZ, 0xffffffff, P3 ;  /* 0xffffffffff051807 */ /* 0x000fe20001800000 */
[----:B------:R-:W-:Y:S01]  /*6e80*/  IMAD.MOV.U32 R84, RZ, RZ, 0x1 ;  /* 0x00000001ff547424 */ /* 0x000fe200078e00ff */
[----:B------:R-:W-:Y:S01]  /*6e90*/  LOP3.LUT R70, R70, 0x1, RZ, 0x3c, !PT ;  /* 0x0000000146467812 */ /* 0x000fe200078e3cff */
[----:B------:R-:W-:Y:S01]  /*6ea0*/  IMAD.MOV.U32 R38, RZ, RZ, RZ ;  /* 0x000000ffff267224 */ /* 0x000fe200078e00ff */
[----:B------:R-:W-:Y:S02]  /*6eb0*/  @P0 SEL R5, R6, R5, !P2 ;  /* 0x0000000506050207 */ /* 0x000fe40005000000 */
[----:B------:R-:W-:Y:S02]  /*6ec0*/  CS2R R50, SRZ ;  /* 0x0000000000327805 */ /* 0x000fe4000001ff00 */
[C---:B------:R-:W-:Y:S02]  /*6ed0*/  LEA R79, R30.reuse, UR48, 0x3 ;  /* 0x000000301e4f7c11 */ /* 0x040fe4000f8e18ff */
[----:B------:R-:W-:Y:S02]  /*6ee0*/  CS2R R48, SRZ ;  /* 0x0000000000307805 */ /* 0x000fe4000001ff00 */
[----:B------:R-:W-:Y:S02]  /*6ef0*/  @P1 LOP3.LUT R5, R5, 0x1, RZ, 0xc0, !PT ;  /* 0x0000000105051812 */ /* 0x000fe400078ec0ff */
[----:B------:R-:W-:Y:S02]  /*6f00*/  CS2R R42, SRZ ;  /* 0x00000000002a7805 */ /* 0x000fe4000001ff00 */
[----:B------:R-:W-:Y:S02]  /*6f10*/  SHF.L.U32 R4, R69, 0x1f, RZ ;  /* 0x0000001f45047819 */ /* 0x000fe400000006ff */
[----:B------:R-:W-:Y:S02]  /*6f20*/  CS2R R40, SRZ ;  /* 0x0000000000287805 */ /* 0x000fe4000001ff00 */
[----:B------:R-:W-:Y:S01]  /*6f30*/  ISETP.NE.U32.OR P5, PT, R5, 0x1, !P1 ;  /* 0x000000010500780c */ /* 0x000fe20004fa5470 */
[----:B------:R-:W-:Y:S01]  /*6f40*/  IMAD.IADD R77, R71, 0x1, R78 ;  /* 0x00000001474d7824 */ /* 0x000fe200078e024e */
[----:B------:R-:W-:Y:S02]  /*6f50*/  PLOP3.LUT P2, PT, PT, PT, UP1, 0x80, 0x8 ;  /* 0x000000000008781c */ /* 0x000fe40003f4f018 */
[----:B------:R-:W-:Y:S02]  /*6f60*/  LOP3.LUT P4, R74, R59, 0xff, RZ, 0xc0, !PT ;  /* 0x000000ff3b4a7812 */ /* 0x000fe4000788c0ff */
[----:B------:R-:W-:Y:S02]  /*6f70*/  SEL R5, RZ, 0xffffffff, P3 ;  /* 0xffffffffff057807 */ /* 0x000fe40001800000 */
[----:B------:R-:W-:Y:S02]  /*6f80*/  LEA.HI R33, R30, R30, RZ, 0x1 ;  /* 0x0000001e1e217211 */ /* 0x000fe400078f08ff */
[----:B------:R-:W-:Y:S02]  /*6f90*/  P2R R76, PR, RZ, 0x20 ;  /* 0x00000020ff4c7803 */ /* 0x000fe40000000000 */
[----:B------:R-:W-:Y:S02]  /*6fa0*/  SHF.R.U32.HI R3, RZ, 0x1, R33 ;  /* 0x00000001ff037819 */ /* 0x000fe40000011621 */
[----:B------:R-:W-:Y:S02]  /*6fb0*/  @P5 SHF.L.U32 R7, R70, 0x1f, RZ ;  /* 0x0000001f46075819 */ /* 0x000fe400000006ff */
[----:B------:R-:W-:Y:S01]  /*6fc0*/  @P2 SEL R5, R6, R5, !P4 ;  /* 0x0000000506052207 */ /* 0x000fe20006000000 */
[----:B------:R-:W-:Y:S01]  /*6fd0*/  IMAD R0, R3, 0x60, R2 ;  /* 0x0000006003007824 */ /* 0x000fe200078e0202 */
[----:B------:R-:W1:Y:S01]  /*6fe0*/  @P5 SYNCS.PHASECHK.TRANS64.TRYWAIT P1, [UR48+0x2a0], R7 ;  /* 0x0002a007ff0055a7 */ /* 0x000e620008021130 */
[----:B------:R-:W-:Y:S02]  /*6ff0*/  LOP3.LUT R33, R33, 0xffe, RZ, 0xc0, !PT ;  /* 0x00000ffe21217812 */ /* 0x000fe400078ec0ff */
[----:B------:R-:W-:Y:S03]  /*7000*/  LOP3.LUT R5, R5, 0x1, RZ, 0xc0, !PT ;  /* 0x0000000105057812 */ /* 0x000fe600078ec0ff */
[----:B------:R-:W-:Y:S01]  /*7010*/  IMAD.IADD R33, R30, 0x1, -R33 ;  /* 0x000000011e217824 */ /* 0x000fe200078e0a21 */
[----:B------:R-:W-:Y:S03]  /*7020*/  ISETP.NE.U32.AND P2, PT, R5, 0x1, PT ;  /* 0x000000010500780c */ /* 0x000fe60003f45070 */
[----:B------:R-:W-:Y:S01]  /*7030*/  IMAD R33, R33, 0x100000, R0 ;  /* 0x0010000021217824 */ /* 0x000fe200078e0200 */
[----:B------:R-:W-:Y:S01]  /*7040*/  P2R R85, PR, RZ, 0x4 ;  /* 0x00000004ff557803 */ /* 0x000fe20000000000 */
[----:B------:R3:W4:Y:S01]  /*7050*/  SYNCS.PHASECHK.TRANS64.TRYWAIT P0, [R79+URZ+0x300], R4 ;  /* 0x000300044f0075a7 */ /* 0x00072200080011ff */
[----:B-1----:R-:W-:Y:S01]  /*7060*/  @P5 SEL R84, RZ, 0x1, !P1 ;  /* 0x00000001ff545807 */ /* 0x002fe20004800000 */
[----:B---3--:R-:W-:Y:S06]  /*7070*/  @!P5 BRA `(.L_x_128) ;  /* 0x000000000044d947 */ /* 0x008fec0003800000 */
[----:B------:R-:W-:Y:S01]  /*7080*/  IMAD.MOV.U32 R50, RZ, RZ, RZ ;  /* 0x000000ffff327224 */ /* 0x000fe200078e00ff */
[----:B------:R-:W-:Y:S01]  /*7090*/  ISETP.NE.AND P1, PT, R84, RZ, PT ;  /* 0x000000ff5400720c */ /* 0x000fe20003f25270 */
[----:B------:R-:W-:Y:S01]  /*70a0*/  BSSY B0, `(.L_x_129) ;  /* 0x0000008000007945 */ /* 0x000fe20003800000 */
[----:B------:R-:W-:Y:S02]  /*70b0*/  CS2R R42, SRZ ;  /* 0x00000000002a7805 */ /* 0x000fe4000001ff00 */
[----:B------:R-:W-:Y:S02]  /*70c0*/  CS2R R40, SRZ ;  /* 0x0000000000287805 */ /* 0x000fe4000001ff00 */
[----:B------:R-:W-:Y:S07]  /*70d0*/  CS2R R48, SRZ ;  /* 0x0000000000307805 */ /* 0x000fee000001ff00 */
[----:B------:R-:W-:Y:S05]  /*70e0*/  @P1 BRA `(.L_x_130) ;  /* 0x00000000000c1947 */ /* 0x000fea0003800000 */
[----:B------:R-:W-:Y:S04]  /*70f0*/  SHF.L.U32 R3, R70, 0x1f, RZ ;  /* 0x0000001f46037819 */ /* 0x000fe800000006ff */
[----:B------:R-:W1:Y:S02]  /*7100*/  SYNCS.PHASECHK.TRANS64.TRYWAIT P1, [UR48+0x2a0], R3 ;  /* 0x0002a003ff0075a7 */ /* 0x000e640008021130 */
[----:B-1----:R-:W-:Y:S05]  /*7110*/  @!P1 BRA `(.L_x_131) ;  /* 0x0000003000ec9947 */ /* 0x002fea0003800000 */
.L_x_130:
[----:B------:R-:W-:Y:S05]  /*7120*/  BSYNC B0 ;  /* 0x0000000000007941 */ /* 0x000fea0003800000 */
.L_x_129:
[----:B------:R-:W-:Y:S01]  /*7130*/  ISETP.NE.AND P1, PT, R85, RZ, PT ;  /* 0x000000ff5500720c */ /* 0x000fe20003f25270 */
[----:B------:R-:W-:Y:S11]  /*7140*/  HFMA2 R38, -RZ, RZ, 0, 5.9604644775390625e-08 ;  /* 0x00000001ff267431 */ /* 0x000ff600000001ff */
[----:B------:R-:W-:Y:S01]  /*7150*/  @!UPT UIADD3 URZ, UPT, UPT, URZ, URZ, URZ ;  /* 0x000000fffffff290 */ /* 0x000fe2000fffe0ff */
[----:B------:R-:W-:Y:S05]  /*7160*/  @P1 WARPSYNC.ALL ;  /* 0x0000000000001948 */ /* 0x000fea0003800000 */
[----:B------:R3:W1:Y:S04]  /*7170*/  @P1 LDSM.16.M88.4 R40, [R39+UR48+0x400] ;  /* 0x000400302728183b */ /* 0x0006680008000200 */
[----:B------:R3:W1:Y:S02]  /*7180*/  @P1 LDSM.16.M88.4 R48, [R77+0x400] ;  /* 0x000400004d30183b */ /* 0x0006640000000200 */
.L_x_128:
[----:B------:R-:W-:Y:S05]  /*7190*/  BSYNC B1 ;  /* 0x0000000000017941 */ /* 0x000fea0003800000 */
.L_x_127:
[----:B-1----:R-:W-:Y:S04]  /*71a0*/  SHF.R.U32.HI R0, RZ, 0x15, R33 ;  /* 0x00000015ff007819 */ /* 0x002fe80000011621 */
[----:B------:R-:W-:Y:S01]  /*71b0*/  LOP3.LUT P1, RZ, R0, 0x3, R65, 0x48, !PT ;  /* 0x0000000300ff7812 */ /* 0x000fe20007824841 */
[----:B------:R-:W-:Y:S01]  /*71c0*/  @!UPT UIADD3 URZ, UPT, UPT, URZ, URZ, URZ ;  /* 0x000000fffffff290 */ /* 0x000fe2000fffe0ff */
[----:B----4-:R-:W-:Y:S11]  /*71d0*/  @P0 BRA `(.L_x_132) ;  /* 0x0000000000080947 */ /* 0x010ff60003800000 */
[----:B------:R-:W1:Y:S02]  /*71e0*/  SYNCS.PHASECHK.TRANS64.TRYWAIT P0, [R79+URZ+0x300], R4 ;  /* 0x000300044f0075a7 */ /* 0x000e6400080011ff */
[----:B-1----:R-:W-:Y:S05]  /*71f0*/  @!P0 BRA `(.L_x_133) ;  /* 0x0000003000cc8947 */ /* 0x002fea0003800000 */
.L_x_132:
[----:B------:R-:W-:Y:S05]  /*7200*/  @!P1 BRA `(.L_x_134) ;  /* 0x0000000000409947 */ /* 0x000fea0003800000 */
[----:B------:R-:W4:Y:S01]  /*7210*/  LDCU.64 UR8, c[0x4][0x70] ;  /* 0x01000e00ff0877ac */ /* 0x000f220008000a00 */
[----:B------:R-:W-:Y:S01]  /*7220*/  MOV R15, 0x0 ;  /* 0x00000000000f7802 */ /* 0x000fe20000000f00 */
[----:B------:R-:W-:Y:S02]  /*7230*/  HFMA2 R12, -RZ, RZ, 0, 5.9604644775390625e-08 ;  /* 0x00000001ff0c7431 */ /* 0x000fe400000001ff */
[----:B------:R-:W-:Y:S02]  /*7240*/  IMAD.MOV.U32 R8, RZ, RZ, 0x192 ;  /* 0x00000192ff087424 */ /* 0x000fe400078e00ff */
[----:B------:R-:W-:Y:S01]  /*7250*/  IMAD.MOV.U32 R13, RZ, RZ, RZ ;  /* 0x000000ffff0d7224 */ /* 0x000fe200078e00ff */
[----:B------:R-:W5:Y:S01]  /*7260*/  LDCU.64 UR6, c[0x4][0x78] ;  /* 0x01000f00ff0677ac */ /* 0x000f620008000a00 */
[----:B------:R-:W2:Y:S01]  /*7270*/  LDC.64 R14, c[0x4][R15] ;  /* 0x010000000f0e7b82 */ /* 0x000ea20000000a00 */
[----:B------:R-:W3:Y:S01]  /*7280*/  LDCU.64 UR4, c[0x4][0x10] ;  /* 0x01000200ff0477ac */ /* 0x000ee20008000a00 */
[----:B----4-:R-:W-:Y:S01]  /*7290*/  MOV R5, UR9 ;  /* 0x0000000900057c02 */ /* 0x010fe20008000f00 */
[----:B-1----:R-:W-:Y:S01]  /*72a0*/  IMAD.U32 R4, RZ, RZ, UR8 ;  /* 0x00000008ff047e24 */ /* 0x002fe2000f8e00ff */
[----:B-----5:R-:W-:Y:S01]  /*72b0*/  MOV R7, UR7 ;  /* 0x0000000700077c02 */ /* 0x020fe20008000f00 */
[----:B------:R-:W-:Y:S01]  /*72c0*/  IMAD.U32 R6, RZ, RZ, UR6 ;  /* 0x00000006ff067e24 */ /* 0x000fe2000f8e00ff */
[----:B---3--:R-:W-:Y:S01]  /*72d0*/  MOV R11, UR5 ;  /* 0x00000005000b7c02 */ /* 0x008fe20008000f00 */
[----:B------:R-:W-:Y:S02]  /*72e0*/  IMAD.U32 R10, RZ, RZ, UR4 ;  /* 0x00000004ff0a7e24 */ /* 0x000fe4000f8e00ff */
[----:B------:R-:W-:Y:S07]  /*72f0*/  LEPC R20, `(.L_x_134) ;  /* 0x000000001014794e */ /* 0x000fee0000000000 */
[----:B--2---:R-:W-:Y:S05]  /*7300*/  CALL.ABS.NOINC R14 ;  /* 0x000000000e007343 */ /* 0x004fea0003c00000 */
.L_x_134:
[C---:B------:R-:W-:Y:S01]  /*7310*/  SHF.L.U32 R20, R40.reuse, 0x10, RZ ;  /* 0x0000001028147819 */ /* 0x040fe200000006ff */
[----:B------:R-:W-:Y:S05]  /*7320*/  WARPSYNC.ALL ;  /* 0x0000000000007948 */ /* 0x000fea0003800000 */
[----:B------:R-:W-:Y:S01]  /*7330*/  R2UR UR4, R33 ;  /* 0x00000000210472ca */ /* 0x000fe200000e0000 */
[----:B------:R-:W-:Y:S01]  /*7340*/  BSSY.RECONVERGENT B0, `(.L_x_135) ;  /* 0x000004e000007945 */ /* 0x000fe20003800200 */
[----:B------:R-:W-:Y:S02]  /*7350*/  LOP3.LUT R34, R40, 0xffff0000, RZ, 0xc0, !PT ;  /* 0xffff000028227812 */ /* 0x000fe400078ec0ff */
[----:B------:R-:W-:Y:S02]  /*7360*/  LOP3.LUT R36, R41, 0xffff0000, RZ, 0xc0, !PT ;  /* 0xffff000029247812 */ /* 0x000fe400078ec0ff */
[----:B------:R-:W-:Y:S02]  /*7370*/  SHF.L.U32 R21, R42, 0x10, RZ ;  /* 0x000000102a157819 */ /* 0x000fe400000006ff */
[----:B------:R-:W-:Y:S02]  /*7380*/  SHF.L.U32 R37, R43, 0x10, RZ ;  /* 0x000000102b257819 */ /* 0x000fe400000006ff */
[----:B------:R-:W-:Y:S03]  /*7390*/  ISETP.NE.AND P0, PT, R72, RZ, PT ;  /* 0x000000ff4800720c */ /* 0x000fe60003f05270 */
[----:B-1----:R-:W2:Y:S02]  /*73a0*/  LDTM.16dp256bit.x4 R4, tmem[UR4] ;  /* 0x00000004000479ee */ /* 0x002ea40008120000 */
[C---:B--2---:R-:W-:Y:S01]  /*73b0*/  FMUL R0, R32.reuse, R4 ;  /* 0x0000000420007220 */ /* 0x044fe20000400000 */
[C---:B------:R-:W-:Y:S01]  /*73c0*/  FMUL R3, R32.reuse, R5 ;  /* 0x0000000520037220 */ /* 0x040fe20000400000 */
[C---:B------:R-:W-:Y:S01]  /*73d0*/  FMUL R6, R32.reuse, R6 ;  /* 0x0000000620067220 */ /* 0x040fe20000400000 */
[C---:B------:R-:W-:Y:S01]  /*73e0*/  FMUL R7, R32.reuse, R7 ;  /* 0x0000000720077220 */ /* 0x040fe20000400000 */
[----:B------:R-:W-:Y:S01]  /*73f0*/  FFMA R0, R35, R20, R0 ;  /* 0x0000001423007223 */ /* 0x000fe20000000000 */
[----:B------:R-:W-:Y:S01]  /*7400*/  SHF.L.U32 R20, R41, 0x10, RZ ;  /* 0x0000001029147819 */ /* 0x000fe200000006ff */
[----:B------:R-:W-:Y:S01]  /*7410*/  FFMA R3, R35, R34, R3 ;  /* 0x0000002223037223 */ /* 0x000fe20000000003 */
[----:B------:R-:W-:Y:S01]  /*7420*/  LOP3.LUT R34, R43, 0xffff0000, RZ, 0xc0, !PT ;  /* 0xffff00002b227812 */ /* 0x000fe200078ec0ff */
[C---:B------:R-:W-:Y:S01]  /*7430*/  FMUL R4, R32.reuse, R8 ;  /* 0x0000000820047220 */ /* 0x040fe20000400000 */
[----:B------:R-:W-:Y:S01]  /*7440*/  FMUL R5, R32, R9 ;  /* 0x0000000920057220 */ /* 0x000fe20000400000 */
[----:B------:R-:W-:Y:S01]  /*7450*/  FFMA R6, R35, R20, R6 ;  /* 0x0000001423067223 */ /* 0x000fe20000000006 */
[----:B------:R-:W-:Y:S01]  /*7460*/  LOP3.LUT R20, R42, 0xffff0000, RZ, 0xc0, !PT ;  /* 0xffff00002a147812 */ /* 0x000fe200078ec0ff */
[C---:B------:R-:W-:Y:S01]  /*7470*/  FMUL R10, R32.reuse, R10 ;  /* 0x0000000a200a7220 */ /* 0x040fe20000400000 */
[----:B------:R-:W-:Y:S01]  /*7480*/  F2FP.BF16.F32.PACK_AB R44, R3, R0 ;  /* 0x00000000032c723e */ /* 0x000fe200000010ff */
[----:B------:R-:W-:Y:S01]  /*7490*/  FFMA R7, R35, R36, R7 ;  /* 0x0000002423077223 */ /* 0x000fe20000000007 */
[----:B------:R-:W-:Y:S01]  /*74a0*/  LOP3.LUT R36, R51, 0xffff0000, RZ, 0xc0, !PT ;  /* 0xffff000033247812 */ /* 0x000fe200078ec0ff */
[----:B------:R-:W-:Y:S01]  /*74b0*/  FMUL R11, R32, R11 ;  /* 0x0000000b200b7220 */ /* 0x000fe20000400000 */
[----:B------:R-:W-:Y:S01]  /*74c0*/  FFMA R4, R35, R21, R4 ;  /* 0x0000001523047223 */ /* 0x000fe20000000004 */
[----:B------:R-:W-:Y:S01]  /*74d0*/  SHF.L.U32 R21, R49, 0x10, RZ ;  /* 0x0000001031157819 */ /* 0x000fe200000006ff */
[C---:B------:R-:W-:Y:S01]  /*74e0*/  FFMA R5, R35.reuse, R20, R5 ;  /* 0x0000001423057223 */ /* 0x040fe20000000005 */
[C---:B------:R-:W-:Y:S01]  /*74f0*/  SHF.L.U32 R20, R48.reuse, 0x10, RZ ;  /* 0x0000001030147819 */ /* 0x040fe200000006ff */
[----:B------:R-:W-:Y:S01]  /*7500*/  FFMA R10, R35, R37, R10 ;  /* 0x00000025230a7223 */ /* 0x000fe2000000000a */
[----:B------:R-:W-:Y:S01]  /*7510*/  SHF.L.U32 R37, R51, 0x10, RZ ;  /* 0x0000001033257819 */ /* 0x000fe200000006ff */
[C---:B------:R-:W-:Y:S01]  /*7520*/  FFMA R11, R35.reuse, R34, R11 ;  /* 0x00000022230b7223 */ /* 0x040fe2000000000b */
[----:B------:R-:W-:Y:S01]  /*7530*/  LOP3.LUT R34, R48, 0xffff0000, RZ, 0xc0, !PT ;  /* 0xffff000030227812 */ /* 0x000fe200078ec0ff */
[C---:B------:R-:W-:Y:S01]  /*7540*/  FMUL R8, R32.reuse, R12 ;  /* 0x0000000c20087220 */ /* 0x040fe20000400000 */
[C---:B------:R-:W-:Y:S01]  /*7550*/  FMUL R9, R32.reuse, R13 ;  /* 0x0000000d20097220 */ /* 0x040fe20000400000 */
[C---:B------:R-:W-:Y:S01]  /*7560*/  FMUL R14, R32.reuse, R14 ;  /* 0x0000000e200e7220 */ /* 0x040fe20000400000 */
[C---:B------:R-:W-:Y:S01]  /*7570*/  FMUL R15, R32.reuse, R15 ;  /* 0x0000000f200f7220 */ /* 0x040fe20000400000 */
[C---:B------:R-:W-:Y:S01]  /*7580*/  FFMA R8, R35.reuse, R20, R8 ;  /* 0x0000001423087223 */ /* 0x040fe20000000008 */
[C---:B------:R-:W-:Y:S01]  /*7590*/  FFMA R9, R35.reuse, R34, R9 ;  /* 0x0000002223097223 */ /* 0x040fe20000000009 */
[----:B------:R-:W-:Y:S01]  /*75a0*/  FFMA R14, R35, R21, R14 ;  /* 0x00000015230e7223 */ /* 0x000fe2000000000e */
[----:B------:R-:W-:Y:S01]  /*75b0*/  LOP3.LUT R20, R49, 0xffff0000, RZ, 0xc0, !PT ;  /* 0xffff000031147812 */ /* 0x000fe200078ec0ff */
[----:B------:R-:W-:Y:S01]  /*75c0*/  FMUL R12, R32, R16 ;  /* 0x00000010200c7220 */ /* 0x000fe20000400000 */
[----:B------:R-:W-:Y:S01]  /*75d0*/  SHF.L.U32 R21, R50, 0x10, RZ ;  /* 0x0000001032157819 */ /* 0x000fe200000006ff */
[----:B------:R-:W-:Y:S01]  /*75e0*/  FMUL R13, R32, R17 ;  /* 0x00000011200d7220 */ /* 0x000fe20000400000 */
[----:B------:R-:W-:Y:S01]  /*75f0*/  LOP3.LUT R34, R50, 0xffff0000, RZ, 0xc0, !PT ;  /* 0xffff000032227812 */ /* 0x000fe200078ec0ff */
[C---:B------:R-:W-:Y:S01]  /*7600*/  FMUL R18, R32.reuse, R18 ;  /* 0x0000001220127220 */ /* 0x040fe20000400000 */
[C---:B------:R-:W-:Y:S01]  /*7610*/  FFMA R15, R35.reuse, R20, R15 ;  /* 0x00000014230f7223 */ /* 0x040fe2000000000f */
[----:B------:R-:W-:Y:S01]  /*7620*/  FMUL R19, R32, R19 ;  /* 0x0000001320137220 */ /* 0x000fe20000400000 */
[C---:B------:R-:W-:Y:S01]  /*7630*/  FFMA R12, R35.reuse, R21, R12 ;  /* 0x00000015230c7223 */ /* 0x040fe2000000000c */
[C---:B------:R-:W-:Y:S01]  /*7640*/  FFMA R13, R35.reuse, R34, R13 ;  /* 0x00000022230d7223 */ /* 0x040fe2000000000d */
[C---:B------:R-:W-:Y:S01]  /*7650*/  FFMA R18, R35.reuse, R37, R18 ;  /* 0x0000002523127223 */ /* 0x040fe20000000012 */
[----:B------:R-:W-:Y:S01]  /*7660*/  FFMA R19, R35, R36, R19 ;  /* 0x0000002423137223 */ /* 0x000fe20000000013 */
[----:B------:R-:W-:Y:S02]  /*7670*/  F2FP.BF16.F32.PACK_AB R45, R7, R6 ;  /* 0x00000006072d723e */ /* 0x000fe400000010ff */
[----:B------:R-:W-:Y:S02]  /*7680*/  F2FP.BF16.F32.PACK_AB R46, R5, R4 ;  /* 0x00000004052e723e */ /* 0x000fe400000010ff */
[----:B------:R-:W-:Y:S02]  /*7690*/  F2FP.BF16.F32.PACK_AB R47, R11, R10 ;  /* 0x0000000a0b2f723e */ /* 0x000fe400000010ff */
[----:B------:R-:W-:Y:S02]  /*76a0*/  F2FP.BF16.F32.PACK_AB R80, R9, R8 ;  /* 0x000000080950723e */ /* 0x000fe400000010ff */
[----:B------:R-:W-:Y:S01]  /*76b0*/  F2FP.BF16.F32.PACK_AB R81, R15, R14 ;  /* 0x0000000e0f51723e */ /* 0x000fe200000010ff */
[----:B------:R1:W-:Y:S01]  /*76c0*/  STSM.16.M88.4 [R78+0x400], R44 ;  /* 0x0004002c4e007844 */ /* 0x0003e20000000200 */
[----:B------:R-:W-:Y:S02]  /*76d0*/  F2FP.BF16.F32.PACK_AB R82, R13, R12 ;  /* 0x0000000c0d52723e */ /* 0x000fe400000010ff */
[----:B------:R-:W-:Y:S05]  /*76e0*/  F2FP.BF16.F32.PACK_AB R83, R19, R18 ;  /* 0x000000121353723e */ /* 0x000fea00000010ff */
[----:B------:R1:W-:Y:S01]  /*76f0*/  STSM.16.M88.4 [R77+0x400], R80 ;  /* 0x000400504d007844 */ /* 0x0003e20000000200 */
[----:B------:R-:W-:Y:S01]  /*7700*/  @!PT LDS RZ, [RZ] ;  /* 0x00000000fffff984 */ /* 0x000fe20000000800 */
[----:B------:R-:W-:Y:S01]  /*7710*/  @!PT LDS RZ, [RZ] ;  /* 0x00000000fffff984 */ /* 0x000fe20000000800 */
[----:B------:R-:W-:Y:S01]  /*7720*/  @!PT LDS RZ, [RZ] ;  /* 0x00000000fffff984 */ /* 0x000fe20000000800 */
[----:B------:R-:W-:Y:S01]  /*7730*/  @!PT LDS RZ, [RZ] ;  /* 0x00000000fffff984 */ /* 0x000fe20000000800 */
[----:B------:R2:W-:Y:S07]  /*7740*/  MEMBAR.ALL.CTA ;  /* 0x0000000000007992 */ /* 0x0005ee0000008000 */
[----:B--2---:R-:W2:Y:S02]  /*7750*/  FENCE.VIEW.ASYNC.S ;  /* 0x00000000000073c6 */ /* 0x004ea40000000000 */
[----:B--2---:R-:W-:Y:S06]  /*7760*/  BAR.SYNC.DEFER_BLOCKING 0x1, 0x80 ;  /* 0x0042000000007b1d */ /* 0x004fec0000010000 */
[----:B------:R-:W-:Y:S05]  /*7770*/  @P0 BRA `(.L_x_136) ;  /* 0x0000000000280947 */ /* 0x000fea0003800000 */
[----:B------:R-:W-:Y:S02]  /*7780*/  UIADD3 UR4, UPT, UPT, UR48, 0x400, URZ ;  /* 0x0000040030047890 */ /* 0x000fe4000fffe0ff */
[----:B------:R-:W-:Y:S01]  /*7790*/  UIADD3 UR6, UP0, UPT, UR52, 0x680, URZ ;  /* 0x0000068034067890 */ /* 0x000fe2000ff1e0ff */
[----:B------:R-:W-:Y:S03]  /*77a0*/  UMOV UR43, UR36 ;  /* 0x00000024002b7c82 */ /* 0x000fe60008000000 */
[----:B------:R-:W-:Y:S01]  /*77b0*/  MOV R66, UR4 ;  /* 0x0000000400427c02 */ /* 0x000fe20008000f00 */
[----:B------:R-:W-:Y:S03]  /*77c0*/  UIADD3.X UR7, UPT, UPT, URZ, UR53, URZ, UP0, !UPT ;  /* 0x00000035ff077290 */ /* 0x000fe600087fe4ff */
[----:B------:R-:W-:Y:S11]  /*77d0*/  R2UR UR40, R66 ;  /* 0x00000000422872ca */ /* 0x000ff600000e0000 */
[----:B------:R-:W-:Y:S02]  /*77e0*/  @!UPT UIADD3 URZ, UPT, UPT, URZ, URZ, URZ ;  /* 0x000000fffffff290 */ /* 0x000fe4000fffe0ff */
[----:B------:R2:W-:Y:S01]  /*77f0*/  UTMASTG.3D [UR40], [UR6] ;  /* 0x00000028060073b5 */ /* 0x0005e20008010000 */
[----:B------:R0:W-:Y:S01]  /*7800*/  UTMACMDFLUSH ;  /* 0x00000000000079b7 */ /* 0x0001e20000000000 */
[----:B--2---:R-:W-:Y:S04]  /*7810*/  DEPBAR.LE SB0, 0x1 ;  /* 0x000080400000791a */ /* 0x004fe80000000000 */
.L_x_136:
[----:B------:R-:W-:Y:S05]  /*7820*/  BSYNC.RECONVERGENT B0 ;  /* 0x0000000000007941 */ /* 0x000fea0003800200 */
.L_x_135:
[----:B------:R-:W-:Y:S01]  /*7830*/  BAR.SYNC.DEFER_BLOCKING 0x1, 0x80 ;  /* 0x0042000000007b1d */ /* 0x000fe20000010000 */
[----:B------:R-:W-:Y:S01]  /*7840*/  ISETP.NE.AND P1, PT, R76, RZ, PT ;  /* 0x000000ff4c00720c */ /* 0x000fe20003f25270 */
[----:B------:R-:W-:Y:S01]  /*7850*/  UIADD3 UR4, UPT, UPT, UR50, -0x1, URZ ;  /* 0xffffffff32047890 */ /* 0x000fe2000fffe0ff */
[----:B------:R-:W-:Y:S03]  /*7860*/  LEA R3, R38, UR48, 0x3 ;  /* 0x0000003026037c11 */ /* 0x000fe6000f8e18ff */
[----:B------:R-:W-:Y:S08]  /*7870*/  UISETP.GT.U32.AND UP0, UPT, UR4, -0x3, UPT ;  /* 0xfffffffd0400788c */ /* 0x000ff0000bf04070 */
[----:B------:R-:W-:Y:S01]  /*7880*/  @P1 SHF.L.U32 R4, R70, 0x1f, RZ ;  /* 0x0000001f46041819 */ /* 0x000fe200000006ff */
[----:B------:R-:W-:Y:S06]  /*7890*/  BRA.U UP0, `(.L_x_137) ;  /* 0x0000000100247547 */ /* 0x000fec000b800000 */
[----:B------:R-:W-:Y:S01]  /*78a0*/  IMAD.U32 R5, RZ, RZ, UR49 ;  /* 0x00000031ff057e24 */ /* 0x000fe2000f8e00ff */
[----:B------:R-:W-:Y:S01]  /*78b0*/  MOV R0, UR37 ;  /* 0x0000002500007c02 */ /* 0x000fe20008000f00 */
[----:B------:R-:W-:Y:S03]  /*78c0*/  UIADD3 UR49, UPT, UPT, UR49, 0x1, URZ ;  /* 0x0000000131317890 */ /* 0x000fe6000fffe0ff */
[----:B------:R-:W-:Y:S01]  /*78d0*/  @P1 LEA R5, R5, UR48, 0x3 ;  /* 0x0000003005051c11 */ /* 0x000fe2000f8e18ff */
[----:B------:R-:W-:Y:S04]  /*78e0*/  UISETP.NE.AND UP0, UPT, UR49, 0x3, UPT ;  /* 0x000000033100788c */ /* 0x000fe8000bf05270 */
[----:B------:R-:W-:Y:S01]  /*78f0*/  @P1 VIADD R5, R5, 0x2b8 ;  /* 0x000002b805051836 */ /* 0x000fe20000000000 */
[----:B------:R-:W-:Y:S04]  /*7900*/  USEL UR49, UR49, URZ, UP0 ;  /* 0x000000ff31317287 */ /* 0x000fe80008000000 */
[----:B------:R-:W-:Y:S04]  /*7910*/  @P1 PRMT R0, R0, 0x654, R5 ;  /* 0x0000065400001816 */ /* 0x000fe80000000005 */
[----:B------:R2:W-:Y:S04]  /*7920*/  @P1 SYNCS.ARRIVE.TRANS64.RED.A1T0 RZ, [R0+URZ], RZ ;  /* 0x000000ff00ff19a7 */ /* 0x0005e800081004ff */
.L_x_137:
[----:B------:R-:W4:Y:S01]  /*7930*/  @P1 SYNCS.PHASECHK.TRANS64.TRYWAIT P0, [R3+URZ+0x2a0], R4 ;  /* 0x0002a004030015a7 */ /* 0x000f2200080011ff */
[----:B------:R-:W-:Y:S01]  /*7940*/  BSSY B1, `(.L_x_138) ;  /* 0x0000013000017945 */ /* 0x000fe20003800000 */
[----:B----4-:R-:W-:Y:S03]  /*7950*/  @P1 SEL R84, RZ, 0x1, !P0 ;  /* 0x00000001ff541807 */ /* 0x010fe60004000000 */
[----:B------:R-:W-:Y:S05]  /*7960*/  @!P1 BRA `(.L_x_139) ;  /* 0x0000000000409947 */ /* 0x000fea0003800000 */
[----:B------:R-:W-:Y:S01]  /*7970*/  ISETP.NE.AND P1, PT, R85, RZ, PT ;  /* 0x000000ff5500720c */ /* 0x000fe20003f25270 */
[----:B------:R-:W-:Y:S01]  /*7980*/  BSSY B0, `(.L_x_140) ;  /* 0x0000009000007945 */ /* 0x000fe20003800000 */
[----:B------:R-:W-:Y:S11]  /*7990*/  ISETP.NE.AND P0, PT, R84, RZ, PT ;  /* 0x000000ff5400720c */ /* 0x000ff60003f05270 */
[----:B------:R-:W-:Y:S05]  /*79a0*/  @P1 IMAD R5, R38, 0x1000, R39 ;  /* 0x0000100026051824 */ /* 0x000fea00078e0227 */
[----:B------:R-:W-:Y:S05]  /*79b0*/  @P1 IADD3 R4, PT, PT, R5, UR48, RZ ;  /* 0x0000003005041c10 */ /* 0x000fea000fffe0ff */
[----:B------:R-:W-:Y:S01]  /*79c0*/  @P1 IMAD.IADD R4, R71, 0x1, R4 ;  /* 0x0000000147041824 */ /* 0x000fe200078e0204 */
[----:B------:R-:W-:Y:S06]  /*79d0*/  @P0 BRA `(.L_x_141) ;  /* 0x00000000000c0947 */ /* 0x000fec0003800000 */
[----:B--2---:R-:W-:Y:S04]  /*79e0*/  SHF.L.U32 R0, R70, 0x1f, RZ ;  /* 0x0000001f46007819 */ /* 0x004fe800000006ff */
[----:B------:R-:W2:Y:S02]  /*79f0*/  SYNCS.PHASECHK.TRANS64.TRYWAIT P0, [R3+URZ+0x2a0], R0 ;  /* 0x0002a000030075a7 */ /* 0x000ea400080011ff */
[----:B--2---:R-:W-:Y:S05]  /*7a00*/  @!P0 BRA `(.L_x_142) ;  /* 0x0000002800dc8947 */ /* 0x004fea0003800000 */
.L_x_141:
[----:B------:R-:W-:Y:S05]  /*7a10*/  BSYNC B0 ;  /* 0x0000000000007941 */ /* 0x000fea0003800000 */
.L_x_140:
[----:B------:R-:W-:Y:S02]  /*7a20*/  ISETP.NE.AND P0, PT, R85, RZ, PT ;  /* 0x000000ff5500720c */ /* 0x000fe40003f05270 */
[----:B------:R-:W-:Y:S11]  /*7a30*/  IADD3 R38, PT, PT, R38, 0x1, RZ ;  /* 0x0000000126267810 */ /* 0x000ff60007ffe0ff */
[----:B------:R-:W-:Y:S05]  /*7a40*/  @P0 WARPSYNC.ALL ;  /* 0x0000000000000948 */ /* 0x000fea0003800000 */
[----:B------:R4:W1:Y:S04]  /*7a50*/  @P0 LDSM.16.M88.4 R40, [R5+UR48+0x400] ;  /* 0x000400300528083b */ /* 0x0008680008000200 */
[----:B------:R4:W1:Y:S02]  /*7a60*/  @P0 LDSM.16.M88.4 R48, [R4+0x400] ;  /* 0x000400000430083b */ /* 0x0008640000000200 */
.L_x_139:
[----:B------:R-:W-:Y:S05]  /*7a70*/  BSYNC B1 ;  /* 0x0000000000017941 */ /* 0x000fea0003800000 */
.L_x_138:
[----:B--2---:R-:W-:Y:S05]  /*7a80*/  VIADD R0, R33, 0x20 ;  /* 0x0000002021007836 */ /* 0x004fea0000000000 */
[----:B------:R-:W-:Y:S04]  /*7a90*/  SHF.R.U32.HI R0, RZ, 0x15, R0 ;  /* 0x00000015ff007819 */ /* 0x000fe80000011600 */
[----:B------:R-:W-:Y:S11]  /*7aa0*/  LOP3.LUT P0, RZ, R0, 0x3, R65, 0x48, !PT ;  /* 0x0000000300ff7812 */ /* 0x000ff60007804841 */
[----:B------:R-:W-:Y:S02]  /*7ab0*/  @!UPT UIADD3 URZ, UPT, UPT, URZ, URZ, URZ ;  /* 0x000000fffffff290 */ /* 0x000fe4000fffe0ff */
[----:B------:R-:W-:Y:S05]  /*7ac0*/  @!P0 BRA `(.L_x_143) ;  /* 0x0000000000408947 */ /* 0x000fea0003800000 */
[----:B------:R-:W4:Y:S01]  /*7ad0*/  LDCU.64 UR8, c[0x4][0x70] ;  /* 0x01000e00ff0877ac */ /* 0x000f220008000a00 */
[----:B------:R-:W-:Y:S01]  /*7ae0*/  MOV R15, 0x0 ;  /* 0x00000000000f7802 */ /* 0x000fe20000000f00 */
[----:B------:R-:W-:Y:S02]  /*7af0*/  HFMA2 R12, -RZ, RZ, 0, 5.9604644775390625e-08 ;  /* 0x00000001ff0c7431 */ /* 0x000fe400000001ff */
[----:B------:R-:W-:Y:S02]  /*7b00*/  IMAD.MOV.U32 R8, RZ, RZ, 0x192 ;  /* 0x00000192ff087424 */ /* 0x000fe400078e00ff */
[----:B------:R-:W-:Y:S01]  /*7b10*/  IMAD.MOV.U32 R13, RZ, RZ, RZ ;  /* 0x000000ffff0d7224 */ /* 0x000fe200078e00ff */
[----:B------:R-:W2:Y:S01]  /*7b20*/  LDCU.64 UR6, c[0x4][0x78] ;  /* 0x01000f00ff0677ac */ /* 0x000ea20008000a00 */
[----:B------:R-:W1:Y:S01]  /*7b30*/  LDC.64 R14, c[0x4][R15] ;  /* 0x010000000f0e7b82 */ /* 0x000e620000000a00 */
[----:B------:R-:W5:Y:S01]  /*7b40*/  LDCU.64 UR4, c[0x4][0x10] ;  /* 0x01000200ff0477ac */ /* 0x000f620008000a00 */
[----:B----4-:R-:W-:Y:S01]  /*7b50*/  MOV R5, UR9 ;  /* 0x0000000900057c02 */ /* 0x010fe20008000f00 */
[----:B------:R-:W-:Y:S01]  /*7b60*/  IMAD.U32 R4, RZ, RZ, UR8 ;  /* 0x00000008ff047e24 */ /* 0x000fe2000f8e00ff */
[----:B--2---:R-:W-:Y:S01]  /*7b70*/  MOV R7, UR7 ;  /* 0x0000000700077c02 */ /* 0x004fe20008000f00 */
[----:B------:R-:W-:Y:S01]  /*7b80*/  IMAD.U32 R6, RZ, RZ, UR6 ;  /* 0x00000006ff067e24 */ /* 0x000fe2000f8e00ff */
[----:B-----5:R-:W-:Y:S01]  /*7b90*/  MOV R11, UR5 ;  /* 0x00000005000b7c02 */ /* 0x020fe20008000f00 */
[----:B------:R-:W-:Y:S02]  /*7ba0*/  IMAD.U32 R10, RZ, RZ, UR4 ;  /* 0x00000004ff0a7e24 */ /* 0x000fe4000f8e00ff */
[----:B------:R-:W-:Y:S07]  /*7bb0*/  LEPC R20, `(.L_x_143) ;  /* 0x000000001014794e */ /* 0x000fee0000000000 */
[----:B-1-3--:R-:W-:Y:S05]  /*7bc0*/  CALL.ABS.NOINC R14 ;  /* 0x000000000e007343 */ /* 0x00afea0003c00000 */
.L_x_143:
[C---:B-1----:R-:W-:Y:S01]  /*7bd0*/  SHF.L.U32 R20, R40.reuse, 0x10, RZ ;  /* 0x0000001028147819 */ /* 0x042fe200000006ff */
        /* <DEDUP_REMOVED lines=8> */
[----:B----4-:R-:W1:Y:S02]  /*7c60*/  LDTM.16dp256bit.x4 R4, tmem[UR4+0x20] ;  /* 0x00002004000479ee */ /* 0x010e640008120000 */
[C---:B-1----:R-:W-:Y:S01]  /*7c70*/  FMUL R0, R32.reuse, R4 ;  /* 0x0000000420007220 */ /* 0x042fe20000400000 */
        /* <DEDUP_REMOVED lines=60> */
[----:B------:R-:W-:Y:S02]  /*8040*/  UIADD3 UR8, UP0, UPT, UR52, 0x680, URZ ;  /* 0x0000068034087890 */ /* 0x000fe4000ff1e0ff */
[----:B------:R-:W-:Y:S02]  /*8050*/  UIADD3 UR5, UPT, UPT, UR41, 0x20, URZ ;  /* 0x0000002029057890 */ /* 0x000fe4000fffe0ff */
[----:B------:R-:W-:Y:S02]  /*8060*/  UIADD3 UR4, UPT, UPT, UR48, 0x1400, URZ ;  /* 0x0000140030047890 */ /* 0x000fe4000fffe0ff */
[----:B------:R-:W-:Y:S01]  /*8070*/  UIADD3.X UR9, UPT, UPT, URZ, UR53, URZ, UP0, !UPT ;  /* 0x00000035ff097290 */ /* 0x000fe200087fe4ff */
[----:B------:R-:W-:Y:S01]  /*8080*/  UMOV UR6, UR42 ;  /* 0x0000002a00067c82 */ /* 0x000fe20008000000 */
[----:B------:R-:W-:Y:S07]  /*8090*/  UMOV UR7, UR36 ;  /* 0x0000002400077c82 */ /* 0x000fee0008000000 */
[----:B------:R2:W-:Y:S01]  /*80a0*/  UTMASTG.3D [UR4], [UR8] ;  /* 0x00000004080073b5 */ /* 0x0005e20008010000 */
[----:B------:R0:W-:Y:S01]  /*80b0*/  UTMACMDFLUSH ;  /* 0x00000000000079b7 */ /* 0x0001e20000000000 */
[----:B--2---:R-:W-:Y:S04]  /*80c0*/  DEPBAR.LE SB0, 0x1 ;  /* 0x000080400000791a */ /* 0x004fe80000000000 */
.L_x_145:
[----:B------:R-:W-:Y:S05]  /*80d0*/  BSYNC.RECONVERGENT B0 ;  /* 0x0000000000007941 */ /* 0x000fea0003800200 */
.L_x_144:
[----:B------:R-:W-:Y:S01]  /*80e0*/  BAR.SYNC.DEFER_BLOCKING 0x1, 0x80 ;  /* 0x0042000000007b1d */ /* 0x000fe20000010000 */
[----:B------:R-:W-:Y:S01]  /*80f0*/  ISETP.NE.AND P1, PT, R76, RZ, PT ;  /* 0x000000ff4c00720c */ /* 0x000fe20003f25270 */
[----:B------:R-:W-:Y:S01]  /*8100*/  UISETP.GT.U32.AND UP0, UPT, UR50, -0x3, UPT ;  /* 0xfffffffd3200788c */ /* 0x000fe2000bf04070 */
[----:B------:R-:W-:Y:S11]  /*8110*/  LEA R4, R38, UR48, 0x3 ;  /* 0x0000003026047c11 */ /* 0x000ff6000f8e18ff */
        /* <DEDUP_REMOVED lines=11> */
.L_x_146:
        /* <DEDUP_REMOVED lines=8> */
[----:B--2---:R-:W-:Y:S05]  /*8250*/  @P1 IADD3 R0, PT, PT, R38, UR48, RZ ;  /* 0x0000003026001c10 */ /* 0x004fea000fffe0ff */
[----:B------:R-:W-:Y:S01]  /*8260*/  @P1 IMAD.IADD R0, R71, 0x1, R0 ;  /* 0x0000000147001824 */ /* 0x000fe200078e0200 */
[----:B------:R-:W-:Y:S06]  /*8270*/  @P0 BRA `(.L_x_150) ;  /* 0x00000000000c0947 */ /* 0x000fec0003800000 */
[----:B------:R-:W-:Y:S04]  /*8280*/  SHF.L.U32 R3, R70, 0x1f, RZ ;  /* 0x0000001f46037819 */ /* 0x000fe800000006ff */
[----:B------:R-:W2:Y:S02]  /*8290*/  SYNCS.PHASECHK.TRANS64.TRYWAIT P0, [R4+URZ+0x2a0], R3 ;  /* 0x0002a003040075a7 */ /* 0x000ea400080011ff */
[----:B--2---:R-:W-:Y:S05]  /*82a0*/  @!P0 BRA `(.L_x_151) ;  /* 0x0000002000c88947 */ /* 0x004fea0003800000 */
.L_x_150:
[----:B------:R-:W-:Y:S05]  /*82b0*/  BSYNC B0 ;  /* 0x0000000000007941 */ /* 0x000fea0003800000 */
.L_x_149:
[----:B------:R-:W-:Y:S11]  /*82c0*/  ISETP.NE.AND P0, PT, R85, RZ, PT ;  /* 0x000000ff5500720c */ /* 0x000ff60003f05270 */
[----:B------:R-:W-:Y:S02]  /*82d0*/  @!UPT UIADD3 URZ, UPT, UPT, URZ, URZ, URZ ;  /* 0x000000fffffff290 */ /* 0x000fe4000fffe0ff */
[----:B------:R-:W-:Y:S05]  /*82e0*/  @P0 WARPSYNC.ALL ;  /* 0x0000000000000948 */ /* 0x000fea0003800000 */
[----:B------:R4:W1:Y:S04]  /*82f0*/  @P0 LDSM.16.M88.4 R40, [R38+UR48+0x400] ;  /* 0x000400302628083b */ /* 0x0008680008000200 */
[----:B------:R4:W1:Y:S02]  /*8300*/  @P0 LDSM.16.M88.4 R48, [R0+0x400] ;  /* 0x000400000030083b */ /* 0x0008640000000200 */
.L_x_148:
[----:B------:R-:W-:Y:S05]  /*8310*/  BSYNC B1 ;  /* 0x0000000000017941 */ /* 0x000fea0003800000 */
.L_x_147:
[----:B--2-4-:R-:W-:Y:S05]  /*8320*/  VIADD R0, R33, 0x40 ;  /* 0x0000004021007836 */ /* 0x014fea0000000000 */
[----:B------:R-:W-:Y:S04]  /*8330*/  SHF.R.U32.HI R0, RZ, 0x15, R0 ;  /* 0x00000015ff007819 */ /* 0x000fe80000011600 */
[----:B------:R-:W-:Y:S11]  /*8340*/  LOP3.LUT P0, RZ, R0, 0x3, R65, 0x48, !PT ;  /* 0x0000000300ff7812 */ /* 0x000ff60007804841 */
[----:B------:R-:W-:Y:S02]  /*8350*/  @!UPT UIADD3 URZ, UPT, UPT, URZ, URZ, URZ ;  /* 0x000000fffffff290 */ /* 0x000fe4000fffe0ff */
[----:B------:R-:W-:Y:S05]  /*8360*/  @!P0 BRA `(.L_x_152) ;  /* 0x0000000000408947 */ /* 0x000fea0003800000 */
[----:B------:R-:W2:Y:S01]  /*8370*/  LDCU.64 UR8, c[0x4][0x70] ;  /* 0x01000e00ff0877ac */ /* 0x000ea20008000a00 */
[----:B------:R-:W-:Y:S01]  /*8380*/  MOV R15, 0x0 ;  /* 0x00000000000f7802 */ /* 0x000fe20000000f00 */
[----:B------:R-:W-:Y:S02]  /*8390*/  HFMA2 R12, -RZ, RZ, 0, 5.9604644775390625e-08 ;  /* 0x00000001ff0c7431 */ /* 0x000fe400000001ff */
[----:B------:R-:W-:Y:S02]  /*83a0*/  IMAD.MOV.U32 R8, RZ, RZ, 0x192 ;  /* 0x00000192ff087424 */ /* 0x000fe400078e00ff */
[----:B------:R-:W-:Y:S01]  /*83b0*/  IMAD.MOV.U32 R13, RZ, RZ, RZ ;  /* 0x000000ffff0d7224 */ /* 0x000fe200078e00ff */
[----:B------:R-:W4:Y:S01]  /*83c0*/  LDCU.64 UR6, c[0x4][0x78] ;  /* 0x01000f00ff0677ac */ /* 0x000f220008000a00 */
[----:B------:R-:W1:Y:S01]  /*83d0*/  LDC.64 R14, c[0x4][R15] ;  /* 0x010000000f0e7b82 */ /* 0x000e620000000a00 */
[----:B------:R-:W5:Y:S01]  /*83e0*/  LDCU.64 UR4, c[0x4][0x10] ;  /* 0x01000200ff0477ac */ /* 0x000f620008000a00 */
[----:B--2---:R-:W-:Y:S01]  /*83f0*/  MOV R5, UR9 ;  /* 0x0000000900057c02 */ /* 0x004fe20008000f00 */
[----:B------:R-:W-:Y:S01]  /*8400*/  IMAD.U32 R4, RZ, RZ, UR8 ;  /* 0x00000008ff047e24 */ /* 0x000fe2000f8e00ff */
[----:B----4-:R-:W-:Y:S01]  /*8410*/  MOV R7, UR7 ;  /* 0x0000000700077c02 */ /* 0x010fe20008000f00 */
[----:B------:R-:W-:Y:S01]  /*8420*/  IMAD.U32 R6, RZ, RZ, UR6 ;  /* 0x00000006ff067e24 */ /* 0x000fe2000f8e00ff */
[----:B-----5:R-:W-:Y:S01]  /*8430*/  MOV R11, UR5 ;  /* 0x00000005000b7c02 */ /* 0x020fe20008000f00 */
[----:B------:R-:W-:Y:S02]  /*8440*/  IMAD.U32 R10, RZ, RZ, UR4 ;  /* 0x00000004ff0a7e24 */ /* 0x000fe4000f8e00ff */
[----:B------:R-:W-:Y:S07]  /*8450*/  LEPC R20, `(.L_x_152) ;  /* 0x000000001014794e */ /* 0x000fee0000000000 */
[----:B-1-3--:R-:W-:Y:S05]  /*8460*/  CALL.ABS.NOINC R14 ;  /* 0x000000000e007343 */ /* 0x00afea0003c00000 */
.L_x_152:
[----:B------:R-:W-:Y:S01]  /*8470*/  ISETP.NE.AND P0, PT, R72, RZ, PT ;  /* 0x000000ff4800720c */ /* 0x000fe20003f05270 */
[----:B------:R-:W-:Y:S05]  /*8480*/  WARPSYNC.ALL ;  /* 0x0000000000007948 */ /* 0x000fea0003800000 */
[----:B------:R-:W-:Y:S01]  /*8490*/  R2UR UR4, R33 ;  /* 0x00000000210472ca */ /* 0x000fe200000e0000 */
[----:B------:R-:W-:Y:S01]  /*84a0*/  BSSY.RECONVERGENT B0, `(.L_x_153) ;  /* 0x0000052000007945 */ /* 0x000fe20003800200 */
[----:B------:R-:W-:Y:S02]  /*84b0*/  R2UR UR5, R79 ;  /* 0x000000004f0572ca */ /* 0x000fe400000e0000 */
[C---:B-1----:R-:W-:Y:S02]  /*84c0*/  SHF.L.U32 R20, R40.reuse, 0x10, RZ ;  /* 0x0000001028147819 */ /* 0x042fe400000006ff */
[----:B------:R-:W-:Y:S02]  /*84d0*/  LOP3.LUT R34, R40, 0xffff0000, RZ, 0xc0, !PT ;  /* 0xffff000028227812 */ /* 0x000fe400078ec0ff */
[C---:B------:R-:W-:Y:S02]  /*84e0*/  SHF.L.U32 R21, R41.reuse, 0x10, RZ ;  /* 0x0000001029157819 */ /* 0x040fe400000006ff */
[----:B------:R-:W-:Y:S02]  /*84f0*/  LOP3.LUT R36, R41, 0xffff0000, RZ, 0xc0, !PT ;  /* 0xffff000029247812 */ /* 0x000fe400078ec0ff */
[C---:B------:R-:W-:Y:S01]  /*8500*/  SHF.L.U32 R37, R42.reuse, 0x10, RZ ;  /* 0x000000102a257819 */ /* 0x040fe200000006ff */
[----:B------:R-:W1:Y:S01]  /*8510*/  LDTM.16dp256bit.x4 R4, tmem[UR4+0x40] ;  /* 0x00004004000479ee */ /* 0x000e620008120000 */
[----:B------:R-:W-:Y:S01]  /*8520*/  LOP3.LUT R38, R42, 0xffff0000, RZ, 0xc0, !PT ;  /* 0xffff00002a267812 */ /* 0x000fe200078ec0ff */
[----:B------:R-:W-:Y:S01]  /*8530*/  NOP ;  /* 0x0000000000007918 */ /* 0x000fe20000000000 */
[C---:B---3--:R-:W-:Y:S01]  /*8540*/  SHF.L.U32 R39, R43.reuse, 0x10, RZ ;  /* 0x000000102b277819 */ /* 0x048fe200000006ff */
[----:B------:R-:W-:Y:S01]  /*8550*/  UIADD3 UR5, UPT, UPT, UR5, 0x320, URZ ;  /* 0x0000032005057890 */ /* 0x000fe2000fffe0ff */
[----:B------:R-:W-:Y:S02]  /*8560*/  LOP3.LUT R40, R43, 0xffff0000, RZ, 0xc0, !PT ;  /* 0xffff00002b287812 */ /* 0x000fe400078ec0ff */
[C---:B------:R-:W-:Y:S01]  /*8570*/  SHF.L.U32 R41, R48.reuse, 0x10, RZ ;  /* 0x0000001030297819 */ /* 0x040fe200000006ff */
[----:B------:R-:W-:Y:S01]  /*8580*/  UPRMT UR5, UR37, 0x654, UR5 ;  /* 0x0000065425057896 */ /* 0x000fe20008000005 */
[----:B------:R-:W-:Y:S02]  /*8590*/  LOP3.LUT R42, R48, 0xffff0000, RZ, 0xc0, !PT ;  /* 0xffff0000302a7812 */ /* 0x000fe400078ec0ff */
[C---:B------:R-:W-:Y:S02]  /*85a0*/  SHF.L.U32 R43, R49.reuse, 0x10, RZ ;  /* 0x00000010312b7819 */ /* 0x040fe400000006ff */
[----:B------:R-:W-:Y:S02]  /*85b0*/  LOP3.LUT R44, R49, 0xffff0000, RZ, 0xc0, !PT ;  /* 0xffff0000312c7812 */ /* 0x000fe400078ec0ff */
[C---:B------:R-:W-:Y:S02]  /*85c0*/  SHF.L.U32 R45, R50.reuse, 0x10, RZ ;  /* 0x00000010322d7819 */ /* 0x040fe400000006ff */
[----:B-1----:R-:W-:Y:S01]  /*85d0*/  SYNCS.ARRIVE.TRANS64.RED.A1T0 RZ, [UR5], RZ ;  /* 0x000000ffffff79a7 */ /* 0x002fe20008100405 */
[----:B------:R-:W-:Y:S02]  /*85e0*/  LOP3.LUT R46, R50, 0xffff0000, RZ, 0xc0, !PT ;  /* 0xffff0000322e7812 */ /* 0x000fe400078ec0ff */
[C---:B------:R-:W-:Y:S02]  /*85f0*/  SHF.L.U32 R47, R51.reuse, 0x10, RZ ;  /* 0x00000010332f7819 */ /* 0x040fe400000006ff */
[----:B------:R-:W-:Y:S01]  /*8600*/  LOP3.LUT R48, R51, 0xffff0000, RZ, 0xc0, !PT ;  /* 0xffff000033307812 */ /* 0x000fe200078ec0ff */
[C---:B------:R-:W-:Y:S01]  /*8610*/  FMUL R4, R32.reuse, R4 ;  /* 0x0000000420047220 */ /* 0x040fe20000400000 */
[C---:B------:R-:W-:Y:S01]  /*8620*/  FMUL R5, R32.reuse, R5 ;  /* 0x0000000520057220 */ /* 0x040fe20000400000 */
[C---:B------:R-:W-:Y:S01]  /*8630*/  FMUL R6, R32.reuse, R6 ;  /* 0x0000000620067220 */ /* 0x040fe20000400000 */
[C---:B------:R-:W-:Y:S01]  /*8640*/  FMUL R7, R32.reuse, R7 ;  /* 0x0000000720077220 */ /* 0x040fe20000400000 */
[C---:B------:R-:W-:Y:S01]  /*8650*/  FFMA R4, R35.reuse, R20, R4 ;  /* 0x0000001423047223 */ /* 0x040fe20000000004 */
[C---:B------:R-:W-:Y:S01]  /*8660*/  FFMA R5, R35.reuse, R34, R5 ;  /* 0x0000002223057223 */ /* 0x040fe20000000005 */
[C---:B------:R-:W-:Y:S01]  /*8670*/  FFMA R6, R35.reuse, R21, R6 ;  /* 0x0000001523067223 */ /* 0x040fe20000000006 */
[----:B------:R-:W-:Y:S01]  /*8680*/  FFMA R7, R35, R36, R7 ;  /* 0x0000002423077223 */ /* 0x000fe20000000007 */
[C---:B------:R-:W-:Y:S01]  /*8690*/  FMUL R8, R32.reuse, R8 ;  /* 0x0000000820087220 */ /* 0x040fe20000400000 */
[C---:B------:R-:W-:Y:S01]  /*86a0*/  FMUL R9, R32.reuse, R9 ;  /* 0x0000000920097220 */ /* 0x040fe20000400000 */
[----:B------:R-:W-:Y:S01]  /*86b0*/  F2FP.BF16.F32.PACK_AB R36, R5, R4 ;  /* 0x000000040524723e */ /* 0x000fe200000010ff */
[C---:B------:R-:W-:Y:S01]  /*86c0*/  FMUL R0, R32.reuse, R10 ;  /* 0x0000000a20007220 */ /* 0x040fe20000400000 */
[----:B------:R-:W-:Y:S01]  /*86d0*/  FFMA R8, R35, R37, R8 ;  /* 0x0000002523087223 */ /* 0x000fe20000000008 */
[----:B------:R-:W-:Y:S01]  /*86e0*/  F2FP.BF16.F32.PACK_AB R37, R7, R6 ;  /* 0x000000060725723e */ /* 0x000fe200000010ff */
[C---:B------:R-:W-:Y:S01]  /*86f0*/  FFMA R9, R35.reuse, R38, R9 ;  /* 0x0000002623097223 */ /* 0x040fe20000000009 */
[C---:B------:R-:W-:Y:S01]  /*8700*/  FMUL R3, R32.reuse, R11 ;  /* 0x0000000b20037220 */ /* 0x040fe20000400000 */
[C---:B------:R-:W-:Y:S01]  /*8710*/  FMUL R10, R32.reuse, R12 ;  /* 0x0000000c200a7220 */ /* 0x040fe20000400000 */
[C---:B------:R-:W-:Y:S01]  /*8720*/  FMUL R11, R32.reuse, R13 ;  /* 0x0000000d200b7220 */ /* 0x040fe20000400000 */
[C---:B------:R-:W-:Y:S01]  /*8730*/  FFMA R0, R35.reuse, R39, R0 ;  /* 0x0000002723007223 */ /* 0x040fe20000000000 */
        /* <DEDUP_REMOVED lines=40> */
.L_x_154:
[----:B------:R-:W-:Y:S05]  /*89c0*/  BSYNC.RECONVERGENT B0 ;  /* 0x0000000000007941 */ /* 0x000fea0003800200 */
.L_x_153:
[----:B------:R-:W-:Y:S01]  /*89d0*/  BAR.SYNC.DEFER_BLOCKING 0x1, 0x80 ;  /* 0x0042000000007b1d */ /* 0x000fe20000010000 */
[----:B------:R-:W-:Y:S01]  /*89e0*/  UIADD3 UR4, UPT, UPT, UR50, 0x1, URZ ;  /* 0x0000000132047890 */ /* 0x000fe2000fffe0ff */
[----:B------:R-:W-:Y:S03]  /*89f0*/  IADD3 R0, PT, PT, R30, 0x1, RZ ;  /* 0x000000011e007810 */ /* 0x000fe60007ffe0ff */
[----:B------:R-:W-:Y:S09]  /*8a00*/  UISETP.GT.U32.AND UP0, UPT, UR4, -0x3, UPT ;  /* 0xfffffffd0400788c */ /* 0x000ff2000bf04070 */
[----:B------:R-:W-:Y:S05]  /*8a10*/  BRA.U UP0, `(.L_x_155) ;  /* 0x0000000100287547 */ /* 0x000fea000b800000 */
[----:B------:R-:W-:Y:S01]  /*8a20*/  ISETP.NE.AND P0, PT, R76, RZ, PT ;  /* 0x000000ff4c00720c */ /* 0x000fe20003f05270 */
[----:B------:R-:W-:Y:S01]  /*8a30*/  IMAD.U32 R4, RZ, RZ, UR49 ;  /* 0x00000031ff047e24 */ /* 0x000fe2000f8e00ff */
[----:B------:R-:W-:Y:S01]  /*8a40*/  UIADD3 UR49, UPT, UPT, UR49, 0x1, URZ ;  /* 0x0000000131317890 */ /* 0x000fe2000fffe0ff */
[----:B------:R-:W-:Y:S03]  /*8a50*/  IMAD.U32 R3, RZ, RZ, UR37 ;  /* 0x00000025ff037e24 */ /* 0x000fe6000f8e00ff */
[----:B------:R-:W-:Y:S04]  /*8a60*/  UISETP.NE.AND UP0, UPT, UR49, 0x3, UPT ;  /* 0x000000033100788c */ /* 0x000fe8000bf05270 */
[----:B------:R-:W-:Y:S03]  /*8a70*/  USEL UR49, UR49, URZ, UP0 ;  /* 0x000000ff31317287 */ /* 0x000fe60008000000 */
[----:B------:R-:W-:Y:S05]  /*8a80*/  @P0 LEA R4, R4, UR48, 0x3 ;  /* 0x0000003004040c11 */ /* 0x000fea000f8e18ff */
[----:B------:R-:W-:Y:S05]  /*8a90*/  @P0 VIADD R4, R4, 0x2b8 ;  /* 0x000002b804040836 */ /* 0x000fea0000000000 */
[----:B------:R-:W-:Y:S04]  /*8aa0*/  @P0 PRMT R3, R3, 0x654, R4 ;  /* 0x0000065403030816 */ /* 0x000fe80000000004 */
[----:B------:R2:W-:Y:S03]  /*8ab0*/  @P0 SYNCS.ARRIVE.TRANS64.RED.A1T0 RZ, [R3+URZ], RZ ;  /* 0x000000ff03ff09a7 */ /* 0x0005e600081004ff */
.L_x_155:
[----:B------:R-:W-:Y:S01]  /*8ac0*/  ISETP.NE.AND P2, PT, R73, RZ, PT ;  /* 0x000000ff4900720c */ /* 0x000fe20003f45270 */
[----:B------:R-:W-:Y:S01]  /*8ad0*/  UIADD3 UR50, UPT, UPT, UR50, 0x3, URZ ;  /* 0x0000000332327890 */ /* 0x000fe2000fffe0ff */
[----:B------:R-:W-:Y:S01]  /*8ae0*/  ISETP.NE.AND P0, PT, R75, 0x2, PT ;  /* 0x000000024b00780c */ /* 0x000fe20003f05270 */
[----:B------:R-:W-:Y:S01]  /*8af0*/  IMAD.IADD R20, R29, 0x1, R58 ;  /* 0x000000011d147824 */ /* 0x000fe200078e023a */
[----:B------:R-:W-:Y:S01]  /*8b00*/  ISETP.NE.AND P1, PT, R0, 0x4, PT ;  /* 0x000000040000780c */ /* 0x000fe20003f25270 */
[----:B------:R-:W-:Y:S01]  /*8b10*/  IMAD.IADD R21, R31, 0x1, R60 ;  /* 0x000000011f157824 */ /* 0x000fe200078e023c */
[----:B--2---:R-:W-:Y:S02]  /*8b20*/  SEL R3, RZ, 0x1, P0 ;  /* 0x00000001ff037807 */ /* 0x004fe40000000000 */
[----:B------:R-:W-:Y:S02]  /*8b30*/  SEL R4, RZ, 0x1, P1 ;  /* 0x00000001ff047807 */ /* 0x000fe40000800000 */
[----:B------:R-:W-:Y:S02]  /*8b40*/  LOP3.LUT R68, R68, R3, RZ, 0x3c, !PT ;  /* 0x0000000344447212 */ /* 0x000fe400078e3cff */
[----:B------:R-:W-:Y:S02]  /*8b50*/  LOP3.LUT R69, R69, R4, RZ, 0x3c, !PT ;  /* 0x0000000445457212 */ /* 0x000fe400078e3cff */
[----:B------:R-:W-:Y:S02]  /*8b60*/  @P2 R2UR UR36, R67 ;  /* 0x00000000432422ca */ /* 0x000fe400000e0000 */
[----:B------:R-:W-:Y:S02]  /*8b70*/  SEL R75, R75, RZ, P0 ;  /* 0x000000ff4b4b7207 */ /* 0x000fe40000000000 */
[----:B------:R-:W-:Y:S01]  /*8b80*/  SEL R30, R0, RZ, P1 ;  /* 0x000000ff001e7207 */ /* 0x000fe20000800000 */
[----:B------:R-:W-:Y:S10]  /*8b90*/  @P2 BRA `(.L_x_156) ;  /* 0xffffffd8002c2947 */ /* 0x000ff4000383ffff */
[----:B------:R-:W-:-:S09]  /*8ba0*/  UISETP.NE.AND UP0, UPT, UR51, URZ, UPT ;  /* 0x000000ff3300728c */ /* 0x000fd2000bf05270 */
[----:B------:R-:W-:Y:S05]  /*8bb0*/  BRA.U !UP0, `(.L_x_157) ;  /* 0x0000000108487547 */ /* 0x000fea000b800000 */
[----:B------:R-:W2:Y:S02]  /*8bc0*/  LDCU.64 UR4, c[0x0][0x890] ;  /* 0x00011200ff0477ac */ /* 0x000ea40008000a00 */
[----:B--2---:R-:W-:-:S04]  /*8bd0*/  UISETP.NE.U32.AND UP0, UPT, UR4, URZ, UPT ;  /* 0x000000ff0400728c */ /* 0x004fc8000bf05070 */
[----:B------:R-:W-:-:S09]  /*8be0*/  UISETP.NE.AND.EX UP0, UPT, UR5, URZ, UPT, UP0 ;  /* 0x000000ff0500728c */ /* 0x000fd2000bf05300 */
[----:B------:R-:W-:Y:S05]  /*8bf0*/  BRA.U UP0, `(.L_x_158) ;  /* 0x00000001000c7547 */ /* 0x000fea000b800000 */
[----:B------:R-:W-:-:S13]  /*8c00*/  FSETP.NEU.AND P0, PT, R35, RZ, PT ;  /* 0x000000ff2300720b */ /* 0x000fda0003f0d000 */
[----:B------:R-:W-:Y:S05]  /*8c10*/  @!P0 EXIT ;  /* 0x000000000000894d */ /* 0x000fea0003800000 */
[----:B------:R-:W-:Y:S05]  /*8c20*/  BRA `(.L_x_157) ;  /* 0x00000000002c7947 */ /* 0x000fea0003800000 */
.L_x_158:
[----:B------:R-:W-:Y:S01]  /*8c30*/  ISETP.NE.AND P0, PT, R74, RZ, PT ;  /* 0x000000ff4a00720c */ /* 0x000fe20003f05270 */
[----:B------:R-:W-:-:S12]  /*8c40*/  BSSY.RECONVERGENT B0, `(.L_x_157) ;  /* 0x0000009000007945 */ /* 0x000fd80003800200 */
[----:B------:R-:W-:Y:S05]  /*8c50*/  @P0 BRA `(.L_x_159) ;  /* 0x0000000000140947 */ /* 0x000fea0003800000 */
[----:B------:R-:W2:Y:S02]  /*8c60*/  LDCU.64 UR4, c[0x0][0x888] ;  /* 0x00011100ff0477ac */ /* 0x000ea40008000a00 */
[----:B--2---:R-:W-:-:S04]  /*8c70*/  ISETP.NE.U32.AND P0, PT, RZ, UR4, PT ;  /* 0x00000004ff007c0c */ /* 0x004fc8000bf05070 */
[----:B------:R-:W-:-:S13]  /*8c80*/  ISETP.NE.AND.EX P0, PT, RZ, UR5, PT, P0 ;  /* 0x00000005ff007c0c */ /* 0x000fda000bf05300 */
[----:B------:R-:W-:Y:S05]  /*8c90*/  @!P0 EXIT ;  /* 0x000000000000894d */ /* 0x000fea0003800000 */
[----:B------:R-:W-:Y:S05]  /*8ca0*/  BRA `(.L_x_160) ;  /* 0x0000000000087947 */ /* 0x000fea0003800000 */
.L_x_159:
[----:B------:R-:W-:-:S13]  /*8cb0*/  FSETP.NEU.AND P0, PT, R35, RZ, PT ;  /* 0x000000ff2300720b */ /* 0x000fda0003f0d000 */
[----:B------:R-:W-:Y:S05]  /*8cc0*/  @!P0 EXIT ;  /* 0x000000000000894d */ /* 0x000fea0003800000 */
.L_x_160:
[----:B------:R-:W-:Y:S05]  /*8cd0*/  BSYNC.RECONVERGENT B0 ;  /* 0x0000000000007941 */ /* 0x000fea0003800200 */
.L_x_157:
[----:B------:R-:W-:Y:S01]  /*8ce0*/  ULEA UR4, UR49, UR48, 0x3 ;  /* 0x0000003031047291 */ /* 0x000fe2000f8e18ff */
[----:B------:R-:W-:-:S04]  /*8cf0*/  DEPBAR.LE SB0, 0x0 ;  /* 0x000080000000791a */ /* 0x000fc80000000000 */
[----:B------:R-:W-:-:S04]  /*8d00*/  UIADD3 UR4, UPT, UPT, UR4, 0x2b8, URZ ;  /* 0x000002b804047890 */ /* 0x000fc8000fffe0ff */
[----:B------:R-:W-:-:S09]  /*8d10*/  UPRMT UR4, UR37, 0x654, UR4 ;  /* 0x0000065425047896 */ /* 0x000fd20008000004 */
[----:B------:R-:W-:Y:S01]  /*8d20*/  SYNCS.ARRIVE.TRANS64.RED.A1T0 RZ, [UR4], RZ ;  /* 0x000000ffffff79a7 */ /* 0x000fe20008100404 */
[----:B------:R-:W-:Y:S05]  /*8d30*/  EXIT ;  /* 0x000000000000794d */ /* 0x000fea0003800000 */
.L_x_20:
[----:B--2---:R2:W1:Y:S02]  /*8d40*/  SYNCS.PHASECHK.TRANS64.TRYWAIT P0, [R3+URZ+0x350], R2 ;  /* 0x00035002030075a7 */ /* 0x00446400080011ff */
[----:B-1----:R-:W-:Y:S05]  /*8d50*/  @!P0 NANOSLEEP.SYNCS 0x989680 ;  /* 0x009896800000895d */ /* 0x002fea0003900000 */
[----:B------:R-:W1:Y:S02]  /*8d60*/  @!P0 SYNCS.PHASECHK.TRANS64 P0, [R3+URZ+0x350], R2 ;  /* 0x00035002030085a7 */ /* 0x000e6400080010ff */
[----:B-1----:R-:W-:Y:S05]  /*8d70*/  @!P0 BRA `(.L_x_20) ;  /* 0xfffffffc00f08947 */ /* 0x002fea000383ffff */
[----:B------:R-:W-:Y:S05]  /*8d80*/  BRA `(.L_x_161) ;  /* 0xffffff8c004c7947 */ /* 0x000fea000383ffff */
.L_x_23:
[----:B-1----:R-:W-:Y:S07]  /*8d90*/  MOV R2, UR33 ;  /* 0x0000002100027c02 */ /* 0x002fee0008000f00 */
.L_x_162:
[----:B-1----:R1:W2:Y:S02]  /*8da0*/  SYNCS.PHASECHK.TRANS64.TRYWAIT P0, [R2+URZ+0x150], R5 ;  /* 0x00015005020075a7 */ /* 0x0022a400080011ff */
[----:B--2---:R-:W-:Y:S05]  /*8db0*/  @!P0 NANOSLEEP.SYNCS 0x989680 ;  /* 0x009896800000895d */ /* 0x004fea0003900000 */
[----:B------:R-:W2:Y:S02]  /*8dc0*/  @!P0 SYNCS.PHASECHK.TRANS64 P0, [R2+URZ+0x150], R5 ;  /* 0x00015005020085a7 */ /* 0x000ea400080010ff */
[----:B--2---:R-:W-:Y:S05]  /*8dd0*/  @!P0 BRA `(.L_x_162) ;  /* 0xfffffffc00f08947 */ /* 0x004fea000383ffff */
[----:B------:R-:W-:Y:S05]  /*8de0*/  BRA `(.L_x_22) ;  /* 0xffffff8c009c7947 */ /* 0x000fea000383ffff */
.L_x_29:
[----:B-1----:R-:W-:Y:S07]  /*8df0*/  MOV R2, UR17 ;  /* 0x0000001100027c02 */ /* 0x002fee0008000f00 */
.L_x_163:
[----:B-1----:R1:W2:Y:S02]  /*8e00*/  SYNCS.PHASECHK.TRANS64.TRYWAIT P0, [R2+URZ+0x150], R5 ;  /* 0x00015005020075a7 */ /* 0x0022a400080011ff */
[----:B--2---:R-:W-:Y:S05]  /*8e10*/  @!P0 NANOSLEEP.SYNCS 0x989680 ;  /* 0x009896800000895d */ /* 0x004fea0003900000 */
[----:B------:R-:W2:Y:S02]  /*8e20*/  @!P0 SYNCS.PHASECHK.TRANS64 P0, [R2+URZ+0x150], R5 ;  /* 0x00015005020085a7 */ /* 0x000ea400080010ff */
[----:B--2---:R-:W-:Y:S05]  /*8e30*/  @!P0 BRA `(.L_x_163) ;  /* 0xfffffffc00f08947 */ /* 0x004fea000383ffff */
[----:B------:R-:W-:Y:S05]  /*8e40*/  BRA `(.L_x_28) ;  /* 0xffffff9000447947 */ /* 0x000fea000383ffff */
.L_x_33:
[----:B-1----:R1:W2:Y:S02]  /*8e50*/  SYNCS.PHASECHK.TRANS64.TRYWAIT P0, [R2+URZ+0x2e0], R3 ;  /* 0x0002e003020075a7 */ /* 0x0022a400080011ff */
[----:B--2---:R-:W-:Y:S05]  /*8e60*/  @!P0 NANOSLEEP.SYNCS 0x989680 ;  /* 0x009896800000895d */ /* 0x004fea0003900000 */
[----:B------:R-:W2:Y:S02]  /*8e70*/  @!P0 SYNCS.PHASECHK.TRANS64 P0, [R2+URZ+0x2e0], R3 ;  /* 0x0002e003020085a7 */ /* 0x000ea400080010ff */
[----:B--2---:R-:W-:Y:S05]  /*8e80*/  @!P0 BRA `(.L_x_33) ;  /* 0xfffffffc00f08947 */ /* 0x004fea000383ffff */
[----:B------:R-:W-:Y:S05]  /*8e90*/  BRA `(.L_x_164) ;  /* 0xffffff9000d47947 */ /* 0x000fea000383ffff */
.L_x_37:
[----:B----4-:R-:W-:-:S07]  /*8ea0*/  MOV R0, UR5 ;  /* 0x0000000500007c02 */ /* 0x010fce0008000f00 */
.L_x_165:
[----:B-1----:R1:W2:Y:S02]  /*8eb0*/  SYNCS.PHASECHK.TRANS64.TRYWAIT P0, [R0+URZ], R3 ;  /* 0x00000003000075a7 */ /* 0x0022a400080011ff */
[----:B--2---:R-:W-:Y:S05]  /*8ec0*/  @!P0 NANOSLEEP.SYNCS 0x989680 ;  /* 0x009896800000895d */ /* 0x004fea0003900000 */
[----:B------:R-:W2:Y:S02]  /*8ed0*/  @!P0 SYNCS.PHASECHK.TRANS64 P0, [R0+URZ], R3 ;  /* 0x00000003000085a7 */ /* 0x000ea400080010ff */
[----:B--2---:R-:W-:Y:S05]  /*8ee0*/  @!P0 BRA `(.L_x_165) ;  /* 0xfffffffc00f08947 */ /* 0x004fea000383ffff */
[----:B------:R-:W-:Y:S05]  /*8ef0*/  BRA `(.L_x_166) ;  /* 0xffffff9800447947 */ /* 0x000fea000383ffff */
.L_x_38:
[----:B----4-:R-:W-:-:S07]  /*8f00*/  MOV R0, UR5 ;  /* 0x0000000500007c02 */ /* 0x010fce0008000f00 */
.L_x_167:
[----:B-1----:R1:W2:Y:S02]  /*8f10*/  SYNCS.PHASECHK.TRANS64.TRYWAIT P0, [R0+URZ], R3 ;  /* 0x00000003000075a7 */ /* 0x0022a400080011ff */
[----:B--2---:R-:W-:Y:S05]  /*8f20*/  @!P0 NANOSLEEP.SYNCS 0x989680 ;  /* 0x009896800000895d */ /* 0x004fea0003900000 */
[----:B------:R-:W2:Y:S02]  /*8f30*/  @!P0 SYNCS.PHASECHK.TRANS64 P0, [R0+URZ], R3 ;  /* 0x00000003000085a7 */ /* 0x000ea400080010ff */
[----:B--2---:R-:W-:Y:S05]  /*8f40*/  @!P0 BRA `(.L_x_167) ;  /* 0xfffffffc00f08947 */ /* 0x004fea000383ffff */
[----:B------:R-:W-:Y:S05]  /*8f50*/  BRA `(.L_x_168) ;  /* 0xffffff9800507947 */ /* 0x000fea000383ffff */
.L_x_39:
[----:B----4-:R-:W-:-:S07]  /*8f60*/  MOV R0, UR5 ;  /* 0x0000000500007c02 */ /* 0x010fce0008000f00 */
.L_x_169:
[----:B-1----:R1:W2:Y:S02]  /*8f70*/  SYNCS.PHASECHK.TRANS64.TRYWAIT P0, [R0+URZ], R3 ;  /* 0x00000003000075a7 */ /* 0x0022a400080011ff */
[----:B--2---:R-:W-:Y:S05]  /*8f80*/  @!P0 NANOSLEEP.SYNCS 0x989680 ;  /* 0x009896800000895d */ /* 0x004fea0003900000 */
[----:B------:R-:W2:Y:S02]  /*8f90*/  @!P0 SYNCS.PHASECHK.TRANS64 P0, [R0+URZ], R3 ;  /* 0x00000003000085a7 */ /* 0x000ea400080010ff */
[----:B--2---:R-:W-:Y:S05]  /*8fa0*/  @!P0 BRA `(.L_x_169) ;  /* 0xfffffffc00f08947 */ /* 0x004fea000383ffff */
[----:B------:R-:W-:Y:S05]  /*8fb0*/  BRA `(.L_x_170) ;  /* 0xffffff98005c7947 */ /* 0x000fea000383ffff */
.L_x_40:
[----:B----4-:R-:W-:-:S07]  /*8fc0*/  MOV R0, UR5 ;  /* 0x0000000500007c02 */ /* 0x010fce0008000f00 */
.L_x_171:
[----:B-1----:R1:W2:Y:S02]  /*8fd0*/  SYNCS.PHASECHK.TRANS64.TRYWAIT P0, [R0+URZ], R3 ;  /* 0x00000003000075a7 */ /* 0x0022a400080011ff */
[----:B--2---:R-:W-:Y:S05]  /*8fe0*/  @!P0 NANOSLEEP.SYNCS 0x989680 ;  /* 0x009896800000895d */ /* 0x004fea0003900000 */
[----:B------:R-:W2:Y:S02]  /*8ff0*/  @!P0 SYNCS.PHASECHK.TRANS64 P0, [R0+URZ], R3 ;  /* 0x00000003000085a7 */ /* 0x000ea400080010ff */
[----:B--2---:R-:W-:Y:S05]  /*9000*/  @!P0 BRA `(.L_x_171) ;  /* 0xfffffffc00f08947 */ /* 0x004fea000383ffff */
[----:B------:R-:W-:Y:S05]  /*9010*/  BRA `(.L_x_172) ;  /* 0xffffff9800687947 */ /* 0x000fea000383ffff */
.L_x_41:
[----:B----4-:R-:W-:-:S07]  /*9020*/  MOV R0, UR5 ;  /* 0x0000000500007c02 */ /* 0x010fce0008000f00 */
.L_x_173:
[----:B-1----:R1:W2:Y:S02]  /*9030*/  SYNCS.PHASECHK.TRANS64.TRYWAIT P0, [R0+URZ], R3 ;  /* 0x00000003000075a7 */ /* 0x0022a400080011ff */
[----:B--2---:R-:W-:Y:S05]  /*9040*/  @!P0 NANOSLEEP.SYNCS 0x989680 ;  /* 0x009896800000895d */ /* 0x004fea0003900000 */
[----:B------:R-:W2:Y:S02]  /*9050*/  @!P0 SYNCS.PHASECHK.TRANS64 P0, [R0+URZ], R3 ;  /* 0x00000003000085a7 */ /* 0x000ea400080010ff */
[----:B--2---:R-:W-:Y:S05]  /*9060*/  @!P0 BRA `(.L_x_173) ;  /* 0xfffffffc00f08947 */ /* 0x004fea000383ffff */
[----:B------:R-:W-:Y:S05]  /*9070*/  BRA `(.L_x_174) ;  /* 0xffffff9800747947 */ /* 0x000fea000383ffff */
.L_x_42:
[----:B----4-:R-:W-:-:S07]  /*9080*/  MOV R0, UR5 ;  /* 0x0000000500007c02 */ /* 0x010fce0008000f00 */
.L_x_175:
[----:B-1----:R1:W2:Y:S02]  /*9090*/  SYNCS.PHASECHK.TRANS64.TRYWAIT P0, [R0+URZ], R3 ;  /* 0x00000003000075a7 */ /* 0x0022a400080011ff */
[----:B--2---:R-:W-:Y:S05]  /*90a0*/  @!P0 NANOSLEEP.SYNCS 0x989680 ;  /* 0x009896800000895d */ /* 0x004fea0003900000 */
[----:B------:R-:W2:Y:S02]  /*90b0*/  @!P0 SYNCS.PHASECHK.TRANS64 P0, [R0+URZ], R3 ;  /* 0x00000003000085a7 */ /* 0x000ea400080010ff */
[----:B--2---:R-:W-:Y:S05]  /*90c0*/  @!P0 BRA `(.L_x_175) ;  /* 0xfffffffc00f08947 */ /* 0x004fea000383ffff */
[----:B------:R-:W-:Y:S05]  /*90d0*/  BRA `(.L_x_176) ;  /* 0xffffff9800807947 */ /* 0x000fea000383ffff */
.L_x_43:
[----:B----4-:R-:W-:-:S07]  /*90e0*/  MOV R0, UR5 ;  /* 0x0000000500007c02 */ /* 0x010fce0008000f00 */
.L_x_177:
[----:B-1----:R1:W2:Y:S02]  /*90f0*/  SYNCS.PHASECHK.TRANS64.TRYWAIT P0, [R0+URZ], R3 ;  /* 0x00000003000075a7 */ /* 0x0022a400080011ff */
[----:B--2---:R-:W-:Y:S05]  /*9100*/  @!P0 NANOSLEEP.SYNCS 0x989680 ;  /* 0x009896800000895d */ /* 0x004fea0003900000 */
[----:B------:R-:W2:Y:S02]  /*9110*/  @!P0 SYNCS.PHASECHK.TRANS64 P0, [R0+URZ], R3 ;  /* 0x00000003000085a7 */ /* 0x000ea400080010ff */
[----:B--2---:R-:W-:Y:S05]  /*9120*/  @!P0 BRA `(.L_x_177) ;  /* 0xfffffffc00f08947 */ /* 0x004fea000383ffff */
[----:B------:R-:W-:Y:S05]  /*9130*/  BRA `(.L_x_178) ;  /* 0xffffff98008c7947 */ /* 0x000fea000383ffff */
.L_x_44:
[----:B----4-:R-:W-:-:S07]  /*9140*/  MOV R0, UR5 ;  /* 0x0000000500007c02 */ /* 0x010fce0008000f00 */
.L_x_179:
[----:B-1----:R1:W2:Y:S02]  /*9150*/  SYNCS.PHASECHK.TRANS64.TRYWAIT P0, [R0+URZ], R3 ;  /* 0x00000003000075a7 */ /* 0x0022a400080011ff */
[----:B--2---:R-:W-:Y:S05]  /*9160*/  @!P0 NANOSLEEP.SYNCS 0x989680 ;  /* 0x009896800000895d */ /* 0x004fea0003900000 */
[----:B------:R-:W2:Y:S02]  /*9170*/  @!P0 SYNCS.PHASECHK.TRANS64 P0, [R0+URZ], R3 ;  /* 0x00000003000085a7 */ /* 0x000ea400080010ff */
[----:B--2---:R-:W-:Y:S05]  /*9180*/  @!P0 BRA `(.L_x_179) ;  /* 0xfffffffc00f08947 */ /* 0x004fea000383ffff */
[----:B------:R-:W-:Y:S05]  /*9190*/  BRA `(.L_x_180) ;  /* 0xffffff9800987947 */ /* 0x000fea000383ffff */
.L_x_45:
[----:B----4-:R-:W-:-:S07]  /*91a0*/  MOV R0, UR5 ;  /* 0x0000000500007c02 */ /* 0x010fce0008000f00 */
.L_x_181:
[----:B-1----:R1:W2:Y:S02]  /*91b0*/  SYNCS.PHASECHK.TRANS64.TRYWAIT P0, [R0+URZ], R3 ;  /* 0x00000003000075a7 */ /* 0x0022a400080011ff */
[----:B--2---:R-:W-:Y:S05]  /*91c0*/  @!P0 NANOSLEEP.SYNCS 0x989680 ;  /* 0x009896800000895d */ /* 0x004fea0003900000 */
[----:B------:R-:W2:Y:S02]  /*91d0*/  @!P0 SYNCS.PHASECHK.TRANS64 P0, [R0+URZ], R3 ;  /* 0x00000003000085a7 */ /* 0x000ea400080010ff */
[----:B--2---:R-:W-:Y:S05]  /*91e0*/  @!P0 BRA `(.L_x_181) ;  /* 0xfffffffc00f08947 */ /* 0x004fea000383ffff */
[----:B------:R-:W-:Y:S05]  /*91f0*/  BRA `(.L_x_182) ;  /* 0xffffff9800a47947 */ /* 0x000fea000383ffff */
.L_x_46:
[----:B----4-:R-:W-:-:S07]  /*9200*/  MOV R0, UR5 ;  /* 0x0000000500007c02 */ /* 0x010fce0008000f00 */
.L_x_183:
[----:B-1----:R1:W2:Y:S02]  /*9210*/  SYNCS.PHASECHK.TRANS64.TRYWAIT P0, [R0+URZ], R3 ;  /* 0x00000003000075a7 */ /* 0x0022a400080011ff */
[----:B--2---:R-:W-:Y:S05]  /*9220*/  @!P0 NANOSLEEP.SYNCS 0x989680 ;  /* 0x009896800000895d */ /* 0x004fea0003900000 */
[----:B------:R-:W2:Y:S02]  /*9230*/  @!P0 SYNCS.PHASECHK.TRANS64 P0, [R0+URZ], R3 ;  /* 0x00000003000085a7 */ /* 0x000ea400080010ff */
[----:B--2---:R-:W-:Y:S05]  /*9240*/  @!P0 BRA `(.L_x_183) ;  /* 0xfffffffc00f08947 */ /* 0x004fea000383ffff */
[----:B------:R-:W-:Y:S05]  /*9250*/  BRA `(.L_x_184) ;  /* 0xffffff9800b07947 */ /* 0x000fea000383ffff */
.L_x_47:
[----:B----4-:R-:W-:-:S07]  /*9260*/  MOV R0, UR5 ;  /* 0x0000000500007c02 */ /* 0x010fce0008000f00 */
.L_x_185:
[----:B-1----:R1:W2:Y:S02]  /*9270*/  SYNCS.PHASECHK.TRANS64.TRYWAIT P0, [R0+URZ], R3 ;  /* 0x00000003000075a7 */ /* 0x0022a400080011ff */
[----:B--2---:R-:W-:Y:S05]  /*9280*/  @!P0 NANOSLEEP.SYNCS 0x989680 ;  /* 0x009896800000895d */ /* 0x004fea0003900000 */
[----:B------:R-:W2:Y:S02]  /*9290*/  @!P0 SYNCS.PHASECHK.TRANS64 P0, [R0+URZ], R3 ;  /* 0x00000003000085a7 */ /* 0x000ea400080010ff */
[----:B--2---:R-:W-:Y:S05]  /*92a0*/  @!P0 BRA `(.L_x_185) ;  /* 0xfffffffc00f08947 */ /* 0x004fea000383ffff */
[----:B------:R-:W-:Y:S05]  /*92b0*/  BRA `(.L_x_186) ;  /* 0xffffff9800bc7947 */ /* 0x000fea000383ffff */
.L_x_48:
[----:B----4-:R-:W-:-:S07]  /*92c0*/  MOV R0, UR5 ;  /* 0x0000000500007c02 */ /* 0x010fce0008000f00 */
.L_x_187:
[----:B-1----:R1:W2:Y:S02]  /*92d0*/  SYNCS.PHASECHK.TRANS64.TRYWAIT P0, [R0+URZ], R3 ;  /* 0x00000003000075a7 */ /* 0x0022a400080011ff */
[----:B--2---:R-:W-:Y:S05]  /*92e0*/  @!P0 NANOSLEEP.SYNCS 0x989680 ;  /* 0x009896800000895d */ /* 0x004fea0003900000 */
[----:B------:R-:W2:Y:S02]  /*92f0*/  @!P0 SYNCS.PHASECHK.TRANS64 P0, [R0+URZ], R3 ;  /* 0x00000003000085a7 */ /* 0x000ea400080010ff */
[----:B--2---:R-:W-:Y:S05]  /*9300*/  @!P0 BRA `(.L_x_187) ;  /* 0xfffffffc00f08947 */ /* 0x004fea000383ffff */
[----:B------:R-:W-:Y:S05]  /*9310*/  BRA `(.L_x_188) ;  /* 0xffffff9800c87947 */ /* 0x000fea000383ffff */
.L_x_49:
[----:B----4-:R-:W-:-:S07]  /*9320*/  MOV R0, UR5 ;  /* 0x0000000500007c02 */ /* 0x010fce0008000f00 */
.L_x_189:
[----:B-1----:R1:W2:Y:S02]  /*9330*/  SYNCS.PHASECHK.TRANS64.TRYWAIT P0, [R0+URZ], R3 ;  /* 0x00000003000075a7 */ /* 0x0022a400080011ff */
[----:B--2---:R-:W-:Y:S05]  /*9340*/  @!P0 NANOSLEEP.SYNCS 0x989680 ;  /* 0x009896800000895d */ /* 0x004fea0003900000 */
[----:B------:R-:W2:Y:S02]  /*9350*/  @!P0 SYNCS.PHASECHK.TRANS64 P0, [R0+URZ], R3 ;  /* 0x00000003000085a7 */ /* 0x000ea400080010ff */
[----:B--2---:R-:W-:Y:S05]  /*9360*/  @!P0 BRA `(.L_x_189) ;  /* 0xfffffffc00f08947 */ /* 0x004fea000383ffff */
[----:B------:R-:W-:Y:S05]  /*9370*/  BRA `(.L_x_190) ;  /* 0xffffff9800d47947 */ /* 0x000fea000383ffff */
.L_x_50:
[----:B----4-:R-:W-:-:S07]  /*9380*/  MOV R0, UR5 ;  /* 0x0000000500007c02 */ /* 0x010fce0008000f00 */
.L_x_191:
[----:B-1----:R1:W2:Y:S02]  /*9390*/  SYNCS.PHASECHK.TRANS64.TRYWAIT P0, [R0+URZ], R3 ;  /* 0x00000003000075a7 */ /* 0x0022a400080011ff */
[----:B--2---:R-:W-:Y:S05]  /*93a0*/  @!P0 NANOSLEEP.SYNCS 0x989680 ;  /* 0x009896800000895d */ /* 0x004fea0003900000 */
[----:B------:R-:W2:Y:S02]  /*93b0*/  @!P0 SYNCS.PHASECHK.TRANS64 P0, [R0+URZ], R3 ;  /* 0x00000003000085a7 */ /* 0x000ea400080010ff */
[----:B--2---:R-:W-:Y:S05]  /*93c0*/  @!P0 BRA `(.L_x_191) ;  /* 0xfffffffc00f08947 */ /* 0x004fea000383ffff */
[----:B------:R-:W-:Y:S05]  /*93d0*/  BRA `(.L_x_192) ;  /* 0xffffff9800e07947 */ /* 0x000fea000383ffff */
.L_x_51:
[----:B----4-:R-:W-:-:S07]  /*93e0*/  MOV R0, UR5 ;  /* 0x0000000500007c02 */ /* 0x010fce0008000f00 */
.L_x_193:
[----:B-1----:R1:W2:Y:S02]  /*93f0*/  SYNCS.PHASECHK.TRANS64.TRYWAIT P0, [R0+URZ], R3 ;  /* 0x00000003000075a7 */ /* 0x0022a400080011ff */
[----:B--2---:R-:W-:Y:S05]  /*9400*/  @!P0 NANOSLEEP.SYNCS 0x989680 ;  /* 0x009896800000895d */ /* 0x004fea0003900000 */
[----:B------:R-:W2:Y:S02]  /*9410*/  @!P0 SYNCS.PHASECHK.TRANS64 P0, [R0+URZ], R3 ;  /* 0x00000003000085a7 */ /* 0x000ea400080010ff */
[----:B--2---:R-:W-:Y:S05]  /*9420*/  @!P0 BRA `(.L_x_193) ;  /* 0xfffffffc00f08947 */ /* 0x004fea000383ffff */
[----:B------:R-:W-:Y:S05]  /*9430*/  BRA `(.L_x_194) ;  /* 0xffffff9800ec7947 */ /* 0x000fea000383ffff */
.L_x_52:
[----:B----4-:R-:W-:-:S07]  /*9440*/  MOV R0, UR5 ;  /* 0x0000000500007c02 */ /* 0x010fce0008000f00 */
.L_x_195:
[----:B-1----:R1:W2:Y:S02]  /*9450*/  SYNCS.PHASECHK.TRANS64.TRYWAIT P0, [R0+URZ], R3 ;  /* 0x00000003000075a7 */ /* 0x0022a400080011ff */
[----:B--2---:R-:W-:Y:S05]  /*9460*/  @!P0 NANOSLEEP.SYNCS 0x989680 ;  /* 0x009896800000895d */ /* 0x004fea0003900000 */
[----:B------:R-:W2:Y:S02]  /*9470*/  @!P0 SYNCS.PHASECHK.TRANS64 P0, [R0+URZ], R3 ;  /* 0x00000003000085a7 */ /* 0x000ea400080010ff */
[----:B--2---:R-:W-:Y:S05]  /*9480*/  @!P0 BRA `(.L_x_195) ;  /* 0xfffffffc00f08947 */ /* 0x004fea000383ffff */
[----:B------:R-:W-:Y:S05]  /*9490*/  BRA `(.L_x_196) ;  /* 0xffffff9800f87947 */ /* 0x000fea000383ffff */
.L_x_53:
[----:B----4-:R-:W-:-:S07]  /*94a0*/  MOV R0, UR5 ;  /* 0x0000000500007c02 */ /* 0x010fce0008000f00 */
.L_x_197:
[----:B-1----:R1:W2:Y:S02]  /*94b0*/  SYNCS.PHASECHK.TRANS64.TRYWAIT P0, [R0+URZ], R3 ;  /* 0x00000003000075a7 */ /* 0x0022a400080011ff */
[----:B--2---:R-:W-:Y:S05]  /*94c0*/  @!P0 NANOSLEEP.SYNCS 0x989680 ;  /* 0x009896800000895d */ /* 0x004fea0003900000 */
[----:B------:R-:W2:Y:S02]  /*94d0*/  @!P0 SYNCS.PHASECHK.TRANS64 P0, [R0+URZ], R3 ;  /* 0x00000003000085a7 */ /* 0x000ea400080010ff */
[----:B--2---:R-:W-:Y:S05]  /*94e0*/  @!P0 BRA `(.L_x_197) ;  /* 0xfffffffc00f08947 */ /* 0x004fea000383ffff */
[----:B------:R-:W-:Y:S05]  /*94f0*/  BRA `(.L_x_198) ;  /* 0xffffff9c00047947 */ /* 0x000fea000383ffff */
.L_x_54:
[----:B----4-:R-:W-:-:S07]  /*9500*/  MOV R0, UR5 ;  /* 0x0000000500007c02 */ /* 0x010fce0008000f00 */
.L_x_199:
[----:B-1----:R1:W2:Y:S02]  /*9510*/  SYNCS.PHASECHK.TRANS64.TRYWAIT P0, [R0+URZ], R3 ;  /* 0x00000003000075a7 */ /* 0x0022a400080011ff */
[----:B--2---:R-:W-:Y:S05]  /*9520*/  @!P0 NANOSLEEP.SYNCS 0x989680 ;  /* 0x009896800000895d */ /* 0x004fea0003900000 */
[----:B------:R-:W2:Y:S02]  /*9530*/  @!P0 SYNCS.PHASECHK.TRANS64 P0, [R0+URZ], R3 ;  /* 0x00000003000085a7 */ /* 0x000ea400080010ff */
[----:B--2---:R-:W-:Y:S05]  /*9540*/  @!P0 BRA `(.L_x_199) ;  /* 0xfffffffc00f08947 */ /* 0x004fea000383ffff */
[----:B------:R-:W-:Y:S05]  /*9550*/  BRA `(.L_x_200) ;  /* 0xffffff9c00107947 */ /* 0x000fea000383ffff */
.L_x_55:
[----:B----4-:R-:W-:-:S07]  /*9560*/  MOV R0, UR5 ;  /* 0x0000000500007c02 */ /* 0x010fce0008000f00 */
.L_x_201:
[----:B-1----:R1:W2:Y:S02]  /*9570*/  SYNCS.PHASECHK.TRANS64.TRYWAIT P0, [R0+URZ], R3 ;  /* 0x00000003000075a7 */ /* 0x0022a400080011ff */
[----:B--2---:R-:W-:Y:S05]  /*9580*/  @!P0 NANOSLEEP.SYNCS 0x989680 ;  /* 0x009896800000895d */ /* 0x004fea0003900000 */
[----:B------:R-:W2:Y:S02]  /*9590*/  @!P0 SYNCS.PHASECHK.TRANS64 P0, [R0+URZ], R3 ;  /* 0x00000003000085a7 */ /* 0x000ea400080010ff */
[----:B--2---:R-:W-:Y:S05]  /*95a0*/  @!P0 BRA `(.L_x_201) ;  /* 0xfffffffc00f08947 */ /* 0x004fea000383ffff */
[----:B------:R-:W-:Y:S05]  /*95b0*/  BRA `(.L_x_202) ;  /* 0xffffff9c001c7947 */ /* 0x000fea000383ffff */
.L_x_56:
[----:B----4-:R-:W-:-:S07]  /*95c0*/  MOV R0, UR5 ;  /* 0x0000000500007c02 */ /* 0x010fce0008000f00 */
.L_x_203:
[----:B-1----:R1:W2:Y:S02]  /*95d0*/  SYNCS.PHASECHK.TRANS64.TRYWAIT P0, [R0+URZ], R3 ;  /* 0x00000003000075a7 */ /* 0x0022a400080011ff */
[----:B--2---:R-:W-:Y:S05]  /*95e0*/  @!P0 NANOSLEEP.SYNCS 0x989680 ;  /* 0x009896800000895d */ /* 0x004fea0003900000 */
[----:B------:R-:W2:Y:S02]  /*95f0*/  @!P0 SYNCS.PHASECHK.TRANS64 P0, [R0+URZ], R3 ;  /* 0x00000003000085a7 */ /* 0x000ea400080010ff */
[----:B--2---:R-:W-:Y:S05]  /*9600*/  @!P0 BRA `(.L_x_203) ;  /* 0xfffffffc00f08947 */ /* 0x004fea000383ffff */
[----:B------:R-:W-:Y:S05]  /*9610*/  BRA `(.L_x_204) ;  /* 0xffffff9c00287947 */ /* 0x000fea000383ffff */
.L_x_57:
[----:B----4-:R-:W-:-:S07]  /*9620*/  MOV R0, UR5 ;  /* 0x0000000500007c02 */ /* 0x010fce0008000f00 */
.L_x_205:
[----:B-1----:R1:W2:Y:S02]  /*9630*/  SYNCS.PHASECHK.TRANS64.TRYWAIT P0, [R0+URZ], R3 ;  /* 0x00000003000075a7 */ /* 0x0022a400080011ff */
[----:B--2---:R-:W-:Y:S05]  /*9640*/  @!P0 NANOSLEEP.SYNCS 0x989680 ;  /* 0x009896800000895d */ /* 0x004fea0003900000 */
[----:B------:R-:W2:Y:S02]  /*9650*/  @!P0 SYNCS.PHASECHK.TRANS64 P0, [R0+URZ], R3 ;  /* 0x00000003000085a7 */ /* 0x000ea400080010ff */
[----:B--2---:R-:W-:Y:S05]  /*9660*/  @!P0 BRA `(.L_x_205) ;  /* 0xfffffffc00f08947 */ /* 0x004fea000383ffff */
[----:B------:R-:W-:Y:S05]  /*9670*/  BRA `(.L_x_206) ;  /* 0xffffff9c00347947 */ /* 0x000fea000383ffff */
.L_x_58:
[----:B----4-:R-:W-:-:S07]  /*9680*/  MOV R0, UR5 ;  /* 0x0000000500007c02 */ /* 0x010fce0008000f00 */
.L_x_207:
[----:B-1----:R1:W2:Y:S02]  /*9690*/  SYNCS.PHASECHK.TRANS64.TRYWAIT P0, [R0+URZ], R3 ;  /* 0x00000003000075a7 */ /* 0x0022a400080011ff */
[----:B--2---:R-:W-:Y:S05]  /*96a0*/  @!P0 NANOSLEEP.SYNCS 0x989680 ;  /* 0x009896800000895d */ /* 0x004fea0003900000 */
[----:B------:R-:W2:Y:S02]  /*96b0*/  @!P0 SYNCS.PHASECHK.TRANS64 P0, [R0+URZ], R3 ;  /* 0x00000003000085a7 */ /* 0x000ea400080010ff */
[----:B--2---:R-:W-:Y:S05]  /*96c0*/  @!P0 BRA `(.L_x_207) ;  /* 0xfffffffc00f08947 */ /* 0x004fea000383ffff */
[----:B------:R-:W-:Y:S05]  /*96d0*/  BRA `(.L_x_208) ;  /* 0xffffff9c00407947 */ /* 0x000fea000383ffff */
.L_x_59:
[----:B----4-:R-:W-:-:S07]  /*96e0*/  MOV R0, UR5 ;  /* 0x0000000500007c02 */ /* 0x010fce0008000f00 */
.L_x_209:
[----:B-1----:R1:W2:Y:S02]  /*96f0*/  SYNCS.PHASECHK.TRANS64.TRYWAIT P0, [R0+URZ], R3 ;  /* 0x00000003000075a7 */ /* 0x0022a400080011ff */
[----:B--2---:R-:W-:Y:S05]  /*9700*/  @!P0 NANOSLEEP.SYNCS 0x989680 ;  /* 0x009896800000895d */ /* 0x004fea0003900000 */
[----:B------:R-:W2:Y:S02]  /*9710*/  @!P0 SYNCS.PHASECHK.TRANS64 P0, [R0+URZ], R3 ;  /* 0x00000003000085a7 */ /* 0x000ea400080010ff */
[----:B--2---:R-:W-:Y:S05]  /*9720*/  @!P0 BRA `(.L_x_209) ;  /* 0xfffffffc00f08947 */ /* 0x004fea000383ffff */
[----:B------:R-:W-:Y:S05]  /*9730*/  BRA `(.L_x_210) ;  /* 0xffffff9c004c7947 */ /* 0x000fea000383ffff */
.L_x_60:
[----:B----4-:R-:W-:-:S07]  /*9740*/  MOV R0, UR5 ;  /* 0x0000000500007c02 */ /* 0x010fce0008000f00 */
.L_x_211:
[----:B-1----:R1:W2:Y:S02]  /*9750*/  SYNCS.PHASECHK.TRANS64.TRYWAIT P0, [R0+URZ], R3 ;  /* 0x00000003000075a7 */ /* 0x0022a400080011ff */
[----:B--2---:R-:W-:Y:S05]  /*9760*/  @!P0 NANOSLEEP.SYNCS 0x989680 ;  /* 0x009896800000895d */ /* 0x004fea0003900000 */
[----:B------:R-:W2:Y:S02]  /*9770*/  @!P0 SYNCS.PHASECHK.TRANS64 P0, [R0+URZ], R3 ;  /* 0x00000003000085a7 */ /* 0x000ea400080010ff */
[----:B--2---:R-:W-:Y:S05]  /*9780*/  @!P0 BRA `(.L_x_211) ;  /* 0xfffffffc00f08947 */ /* 0x004fea000383ffff */
[----:B------:R-:W-:Y:S05]  /*9790*/  BRA `(.L_x_212) ;  /* 0xffffff9c00587947 */ /* 0x000fea000383ffff */
.L_x_61:
[----:B----4-:R-:W-:-:S07]  /*97a0*/  MOV R0, UR5 ;  /* 0x0000000500007c02 */ /* 0x010fce0008000f00 */
.L_x_213:
[----:B-1----:R1:W2:Y:S02]  /*97b0*/  SYNCS.PHASECHK.TRANS64.TRYWAIT P0, [R0+URZ], R3 ;  /* 0x00000003000075a7 */ /* 0x0022a400080011ff */
[----:B--2---:R-:W-:Y:S05]  /*97c0*/  @!P0 NANOSLEEP.SYNCS 0x989680 ;  /* 0x009896800000895d */ /* 0x004fea0003900000 */
[----:B------:R-:W2:Y:S02]  /*97d0*/  @!P0 SYNCS.PHASECHK.TRANS64 P0, [R0+URZ], R3 ;  /* 0x00000003000085a7 */ /* 0x000ea400080010ff */
[----:B--2---:R-:W-:Y:S05]  /*97e0*/  @!P0 BRA `(.L_x_213) ;  /* 0xfffffffc00f08947 */ /* 0x004fea000383ffff */
[----:B------:R-:W-:Y:S05]  /*97f0*/  BRA `(.L_x_214) ;  /* 0xffffff9c00647947 */ /* 0x000fea000383ffff */
.L_x_62:
[----:B----4-:R-:W-:-:S07]  /*9800*/  MOV R0, UR5 ;  /* 0x0000000500007c02 */ /* 0x010fce0008000f00 */
.L_x_215:
[----:B-1----:R1:W2:Y:S02]  /*9810*/  SYNCS.PHASECHK.TRANS64.TRYWAIT P0, [R0+URZ], R3 ;  /* 0x00000003000075a7 */ /* 0x0022a400080011ff */
[----:B--2---:R-:W-:Y:S05]  /*9820*/  @!P0 NANOSLEEP.SYNCS 0x989680 ;  /* 0x009896800000895d */ /* 0x004fea0003900000 */
[----:B------:R-:W2:Y:S02]  /*9830*/  @!P0 SYNCS.PHASECHK.TRANS64 P0, [R0+URZ], R3 ;  /* 0x00000003000085a7 */ /* 0x000ea400080010ff */
[----:B--2---:R-:W-:Y:S05]  /*9840*/  @!P0 BRA `(.L_x_215) ;  /* 0xfffffffc00f08947 */ /* 0x004fea000383ffff */
[----:B------:R-:W-:Y:S05]  /*9850*/  BRA `(.L_x_216) ;  /* 0xffffff9c00707947 */ /* 0x000fea000383ffff */
.L_x_63:
[----:B----4-:R-:W-:-:S07]  /*9860*/  MOV R0, UR5 ;  /* 0x0000000500007c02 */ /* 0x010fce0008000f00 */
.L_x_217:
[----:B-1----:R1:W2:Y:S02]  /*9870*/  SYNCS.PHASECHK.TRANS64.TRYWAIT P0, [R0+URZ], R3 ;  /* 0x00000003000075a7 */ /* 0x0022a400080011ff */
[----:B--2---:R-:W-:Y:S05]  /*9880*/  @!P0 NANOSLEEP.SYNCS 0x989680 ;  /* 0x009896800000895d */ /* 0x004fea0003900000 */
[----:B------:R-:W2:Y:S02]  /*9890*/  @!P0 SYNCS.PHASECHK.TRANS64 P0, [R0+URZ], R3 ;  /* 0x00000003000085a7 */ /* 0x000ea400080010ff */
[----:B--2---:R-:W-:Y:S05]  /*98a0*/  @!P0 BRA `(.L_x_217) ;  /* 0xfffffffc00f08947 */ /* 0x004fea000383ffff */
[----:B------:R-:W-:Y:S05]  /*98b0*/  BRA `(.L_x_218) ;  /* 0xffffff9c007c7947 */ /* 0x000fea000383ffff */
.L_x_64:
[----:B----4-:R-:W-:-:S07]  /*98c0*/  MOV R0, UR5 ;  /* 0x0000000500007c02 */ /* 0x010fce0008000f00 */
.L_x_219:
[----:B-1----:R1:W2:Y:S02]  /*98d0*/  SYNCS.PHASECHK.TRANS64.TRYWAIT P0, [R0+URZ], R3 ;  /* 0x00000003000075a7 */ /* 0x0022a400080011ff */
[----:B--2---:R-:W-:Y:S05]  /*98e0*/  @!P0 NANOSLEEP.SYNCS 0x989680 ;  /* 0x009896800000895d */ /* 0x004fea0003900000 */
[----:B------:R-:W2:Y:S02]  /*98f0*/  @!P0 SYNCS.PHASECHK.TRANS64 P0, [R0+URZ], R3 ;  /* 0x00000003000085a7 */ /* 0x000ea400080010ff */
[----:B--2---:R-:W-:Y:S05]  /*9900*/  @!P0 BRA `(.L_x_219) ;  /* 0xfffffffc00f08947 */ /* 0x004fea000383ffff */
[----:B------:R-:W-:Y:S05]  /*9910*/  BRA `(.L_x_220) ;  /* 0xffffff9c00887947 */ /* 0x000fea000383ffff */
.L_x_65:
[----:B----4-:R-:W-:-:S07]  /*9920*/  MOV R0, UR5 ;  /* 0x0000000500007c02 */ /* 0x010fce0008000f00 */
.L_x_221:
[----:B-1----:R1:W2:Y:S02]  /*9930*/  SYNCS.PHASECHK.TRANS64.TRYWAIT P0, [R0+URZ], R3 ;  /* 0x00000003000075a7 */ /* 0x0022a400080011ff */
[----:B--2---:R-:W-:Y:S05]  /*9940*/  @!P0 NANOSLEEP.SYNCS 0x989680 ;  /* 0x009896800000895d */ /* 0x004fea0003900000 */
[----:B------:R-:W2:Y:S02]  /*9950*/  @!P0 SYNCS.PHASECHK.TRANS64 P0, [R0+URZ], R3 ;  /* 0x00000003000085a7 */ /* 0x000ea400080010ff */
[----:B--2---:R-:W-:Y:S05]  /*9960*/  @!P0 BRA `(.L_x_221) ;  /* 0xfffffffc00f08947 */ /* 0x004fea000383ffff */
[----:B------:R-:W-:Y:S05]  /*9970*/  BRA `(.L_x_222) ;  /* 0xffffff9c00947947 */ /* 0x000fea000383ffff */
.L_x_66:
[----:B----4-:R-:W-:-:S07]  /*9980*/  MOV R0, UR5 ;  /* 0x0000000500007c02 */ /* 0x010fce0008000f00 */
.L_x_223:
[----:B-1----:R1:W2:Y:S02]  /*9990*/  SYNCS.PHASECHK.TRANS64.TRYWAIT P0, [R0+URZ], R3 ;  /* 0x00000003000075a7 */ /* 0x0022a400080011ff */
[----:B--2---:R-:W-:Y:S05]  /*99a0*/  @!P0 NANOSLEEP.SYNCS 0x989680 ;  /* 0x009896800000895d */ /* 0x004fea0003900000 */
[----:B------:R-:W2:Y:S02]  /*99b0*/  @!P0 SYNCS.PHASECHK.TRANS64 P0, [R0+URZ], R3 ;  /* 0x00000003000085a7 */ /* 0x000ea400080010ff */
[----:B--2---:R-:W-:Y:S05]  /*99c0*/  @!P0 BRA `(.L_x_223) ;  /* 0xfffffffc00f08947 */ /* 0x004fea000383ffff */
[----:B------:R-:W-:Y:S05]  /*99d0*/  BRA `(.L_x_224) ;  /* 0xffffff9c00a07947 */ /* 0x000fea000383ffff */
.L_x_67:
[----:B----4-:R-:W-:-:S07]  /*99e0*/  MOV R0, UR5 ;  /* 0x0000000500007c02 */ /* 0x010fce0008000f00 */
.L_x_225:
[----:B-1----:R1:W2:Y:S02]  /*99f0*/  SYNCS.PHASECHK.TRANS64.TRYWAIT P0, [R0+URZ], R3 ;  /* 0x00000003000075a7 */ /* 0x0022a400080011ff */
[----:B--2---:R-:W-:Y:S05]  /*9a00*/  @!P0 NANOSLEEP.SYNCS 0x989680 ;  /* 0x009896800000895d */ /* 0x004fea0003900000 */
[----:B------:R-:W2:Y:S02]  /*9a10*/  @!P0 SYNCS.PHASECHK.TRANS64 P0, [R0+URZ], R3 ;  /* 0x00000003000085a7 */ /* 0x000ea400080010ff */
[----:B--2---:R-:W-:Y:S05]  /*9a20*/  @!P0 BRA `(.L_x_225) ;  /* 0xfffffffc00f08947 */ /* 0x004fea000383ffff */
[----:B------:R-:W-:Y:S05]  /*9a30*/  BRA `(.L_x_226) ;  /* 0xffffff9c00ac7947 */ /* 0x000fea000383ffff */
.L_x_68:
[----:B----4-:R-:W-:-:S07]  /*9a40*/  MOV R0, UR5 ;  /* 0x0000000500007c02 */ /* 0x010fce0008000f00 */
.L_x_227:
[----:B-1----:R1:W2:Y:S02]  /*9a50*/  SYNCS.PHASECHK.TRANS64.TRYWAIT P0, [R0+URZ], R3 ;  /* 0x00000003000075a7 */ /* 0x0022a400080011ff */
[----:B--2---:R-:W-:Y:S05]  /*9a60*/  @!P0 NANOSLEEP.SYNCS 0x989680 ;  /* 0x009896800000895d */ /* 0x004fea0003900000 */
[----:B------:R-:W2:Y:S02]  /*9a70*/  @!P0 SYNCS.PHASECHK.TRANS64 P0, [R0+URZ], R3 ;  /* 0x00000003000085a7 */ /* 0x000ea400080010ff */
[----:B--2---:R-:W-:Y:S05]  /*9a80*/  @!P0 BRA `(.L_x_227) ;  /* 0xfffffffc00f08947 */ /* 0x004fea000383ffff */
[----:B------:R-:W-:Y:S05]  /*9a90*/  BRA `(.L_x_228) ;  /* 0xffffff9c00b87947 */ /* 0x000fea000383ffff */
.L_x_69:
[----:B----4-:R-:W-:-:S07]  /*9aa0*/  MOV R0, UR5 ;  /* 0x0000000500007c02 */ /* 0x010fce0008000f00 */
.L_x_229:
[----:B-1----:R1:W2:Y:S02]  /*9ab0*/  SYNCS.PHASECHK.TRANS64.TRYWAIT P0, [R0+URZ], R3 ;  /* 0x00000003000075a7 */ /* 0x0022a400080011ff */
[----:B--2---:R-:W-:Y:S05]  /*9ac0*/  @!P0 NANOSLEEP.SYNCS 0x989680 ;  /* 0x009896800000895d */ /* 0x004fea0003900000 */
[----:B------:R-:W2:Y:S02]  /*9ad0*/  @!P0 SYNCS.PHASECHK.TRANS64 P0, [R0+URZ], R3 ;  /* 0x00000003000085a7 */ /* 0x000ea400080010ff */
[----:B--2---:R-:W-:Y:S05]  /*9ae0*/  @!P0 BRA `(.L_x_229) ;  /* 0xfffffffc00f08947 */ /* 0x004fea000383ffff */
[----:B------:R-:W-:Y:S05]  /*9af0*/  BRA `(.L_x_230) ;  /* 0xffffff9c00c47947 */ /* 0x000fea000383ffff */
.L_x_70:
[----:B----4-:R-:W-:-:S07]  /*9b00*/  MOV R0, UR5 ;  /* 0x0000000500007c02 */ /* 0x010fce0008000f00 */
.L_x_231:
[----:B-1----:R1:W2:Y:S02]  /*9b10*/  SYNCS.PHASECHK.TRANS64.TRYWAIT P0, [R0+URZ], R3 ;  /* 0x00000003000075a7 */ /* 0x0022a400080011ff */
[----:B--2---:R-:W-:Y:S05]  /*9b20*/  @!P0 NANOSLEEP.SYNCS 0x989680 ;  /* 0x009896800000895d */ /* 0x004fea0003900000 */
[----:B------:R-:W2:Y:S02]  /*9b30*/  @!P0 SYNCS.PHASECHK.TRANS64 P0, [R0+URZ], R3 ;  /* 0x00000003000085a7 */ /* 0x000ea400080010ff */
[----:B--2---:R-:W-:Y:S05]  /*9b40*/  @!P0 BRA `(.L_x_231) ;  /* 0xfffffffc00f08947 */ /* 0x004fea000383ffff */
[----:B------:R-:W-:Y:S05]  /*9b50*/  BRA `(.L_x_232) ;  /* 0xffffff9c00d07947 */ /* 0x000fea000383ffff */
.L_x_71:
[----:B----4-:R-:W-:-:S07]  /*9b60*/  MOV R0, UR5 ;  /* 0x0000000500007c02 */ /* 0x010fce0008000f00 */
.L_x_233:
[----:B-1----:R1:W2:Y:S02]  /*9b70*/  SYNCS.PHASECHK.TRANS64.TRYWAIT P0, [R0+URZ], R3 ;  /* 0x00000003000075a7 */ /* 0x0022a400080011ff */
[----:B--2---:R-:W-:Y:S05]  /*9b80*/  @!P0 NANOSLEEP.SYNCS 0x989680 ;  /* 0x009896800000895d */ /* 0x004fea0003900000 */
[----:B------:R-:W2:Y:S02]  /*9b90*/  @!P0 SYNCS.PHASECHK.TRANS64 P0, [R0+URZ], R3 ;  /* 0x00000003000085a7 */ /* 0x000ea400080010ff */
[----:B--2---:R-:W-:Y:S05]  /*9ba0*/  @!P0 BRA `(.L_x_233) ;  /* 0xfffffffc00f08947 */ /* 0x004fea000383ffff */
[----:B------:R-:W-:Y:S05]  /*9bb0*/  BRA `(.L_x_234) ;  /* 0xffffff9c00dc7947 */ /* 0x000fea000383ffff */
.L_x_72:
[----:B----4-:R-:W-:-:S07]  /*9bc0*/  MOV R0, UR5 ;  /* 0x0000000500007c02 */ /* 0x010fce0008000f00 */
.L_x_235:
[----:B-1----:R1:W2:Y:S02]  /*9bd0*/  SYNCS.PHASECHK.TRANS64.TRYWAIT P0, [R0+URZ], R3 ;  /* 0x00000003000075a7 */ /* 0x0022a400080011ff */
[----:B--2---:R-:W-:Y:S05]  /*9be0*/  @!P0 NANOSLEEP.SYNCS 0x989680 ;  /* 0x009896800000895d */ /* 0x004fea0003900000 */
[----:B------:R-:W2:Y:S02]  /*9bf0*/  @!P0 SYNCS.PHASECHK.TRANS64 P0, [R0+URZ], R3 ;  /* 0x00000003000085a7 */ /* 0x000ea400080010ff */
[----:B--2---:R-:W-:Y:S05]  /*9c00*/  @!P0 BRA `(.L_x_235) ;  /* 0xfffffffc00f08947 */ /* 0x004fea000383ffff */
[----:B------:R-:W-:Y:S05]  /*9c10*/  BRA `(.L_x_236) ;  /* 0xffffff9c00e87947 */ /* 0x000fea000383ffff */
.L_x_73:
[----:B----4-:R-:W-:-:S07]  /*9c20*/  MOV R0, UR5 ;  /* 0x0000000500007c02 */ /* 0x010fce0008000f00 */
.L_x_237:
[----:B-1----:R1:W2:Y:S02]  /*9c30*/  SYNCS.PHASECHK.TRANS64.TRYWAIT P0, [R0+URZ], R3 ;  /* 0x00000003000075a7 */ /* 0x0022a400080011ff */
[----:B--2---:R-:W-:Y:S05]  /*9c40*/  @!P0 NANOSLEEP.SYNCS 0x989680 ;  /* 0x009896800000895d */ /* 0x004fea0003900000 */
[----:B------:R-:W2:Y:S02]  /*9c50*/  @!P0 SYNCS.PHASECHK.TRANS64 P0, [R0+URZ], R3 ;  /* 0x00000003000085a7 */ /* 0x000ea400080010ff */
[----:B--2---:R-:W-:Y:S05]  /*9c60*/  @!P0 BRA `(.L_x_237) ;  /* 0xfffffffc00f08947 */ /* 0x004fea000383ffff */
[----:B------:R-:W-:Y:S05]  /*9c70*/  BRA `(.L_x_238) ;  /* 0xffffff9c00f47947 */ /* 0x000fea000383ffff */
.L_x_74:
[----:B----4-:R-:W-:-:S07]  /*9c80*/  MOV R0, UR5 ;  /* 0x0000000500007c02 */ /* 0x010fce0008000f00 */
.L_x_239:
[----:B-1----:R1:W2:Y:S02]  /*9c90*/  SYNCS.PHASECHK.TRANS64.TRYWAIT P0, [R0+URZ], R3 ;  /* 0x00000003000075a7 */ /* 0x0022a400080011ff */
[----:B--2---:R-:W-:Y:S05]  /*9ca0*/  @!P0 NANOSLEEP.SYNCS 0x989680 ;  /* 0x009896800000895d */ /* 0x004fea0003900000 */
[----:B------:R-:W2:Y:S02]  /*9cb0*/  @!P0 SYNCS.PHASECHK.TRANS64 P0, [R0+URZ], R3 ;  /* 0x00000003000085a7 */ /* 0x000ea400080010ff */
[----:B--2---:R-:W-:Y:S05]  /*9cc0*/  @!P0 BRA `(.L_x_239) ;  /* 0xfffffffc00f08947 */ /* 0x004fea000383ffff */
[----:B------:R-:W-:Y:S05]  /*9cd0*/  BRA `(.L_x_240) ;  /* 0xffffffa000007947 */ /* 0x000fea000383ffff */
.L_x_75:
[----:B----4-:R-:W-:-:S07]  /*9ce0*/  MOV R0, UR5 ;  /* 0x0000000500007c02 */ /* 0x010fce0008000f00 */
.L_x_241:
[----:B-1----:R1:W2:Y:S02]  /*9cf0*/  SYNCS.PHASECHK.TRANS64.TRYWAIT P0, [R0+URZ], R3 ;  /* 0x00000003000075a7 */ /* 0x0022a400080011ff */
[----:B--2---:R-:W-:Y:S05]  /*9d00*/  @!P0 NANOSLEEP.SYNCS 0x989680 ;  /* 0x009896800000895d */ /* 0x004fea0003900000 */
[----:B------:R-:W2:Y:S02]  /*9d10*/  @!P0 SYNCS.PHASECHK.TRANS64 P0, [R0+URZ], R3 ;  /* 0x00000003000085a7 */ /* 0x000ea400080010ff */
[----:B--2---:R-:W-:Y:S05]  /*9d20*/  @!P0 BRA `(.L_x_241) ;  /* 0xfffffffc00f08947 */ /* 0x004fea000383ffff */
[----:B------:R-:W-:Y:S05]  /*9d30*/  BRA `(.L_x_242) ;  /* 0xffffffa0000c7947 */ /* 0x000fea000383ffff */
.L_x_76:
[----:B----4-:R-:W-:-:S07]  /*9d40*/  MOV R0, UR5 ;  /* 0x0000000500007c02 */ /* 0x010fce0008000f00 */
.L_x_243:
[----:B-1----:R1:W2:Y:S02]  /*9d50*/  SYNCS.PHASECHK.TRANS64.TRYWAIT P0, [R0+URZ], R3 ;  /* 0x00000003000075a7 */ /* 0x0022a400080011ff */
[----:B--2---:R-:W-:Y:S05]  /*9d60*/  @!P0 NANOSLEEP.SYNCS 0x989680 ;  /* 0x009896800000895d */ /* 0x004fea0003900000 */
[----:B------:R-:W2:Y:S02]  /*9d70*/  @!P0 SYNCS.PHASECHK.TRANS64 P0, [R0+URZ], R3 ;  /* 0x00000003000085a7 */ /* 0x000ea400080010ff */
[----:B--2---:R-:W-:Y:S05]  /*9d80*/  @!P0 BRA `(.L_x_243) ;  /* 0xfffffffc00f08947 */ /* 0x004fea000383ffff */
[----:B------:R-:W-:Y:S05]  /*9d90*/  BRA `(.L_x_244) ;  /* 0xffffffa000187947 */ /* 0x000fea000383ffff */
.L_x_77:
[----:B----4-:R-:W-:-:S07]  /*9da0*/  MOV R0, UR5 ;  /* 0x0000000500007c02 */ /* 0x010fce0008000f00 */
.L_x_245:
[----:B-1----:R1:W2:Y:S02]  /*9db0*/  SYNCS.PHASECHK.TRANS64.TRYWAIT P0, [R0+URZ], R3 ;  /* 0x00000003000075a7 */ /* 0x0022a400080011ff */
[----:B--2---:R-:W-:Y:S05]  /*9dc0*/  @!P0 NANOSLEEP.SYNCS 0x989680 ;  /* 0x009896800000895d */ /* 0x004fea0003900000 */
[----:B------:R-:W2:Y:S02]  /*9dd0*/  @!P0 SYNCS.PHASECHK.TRANS64 P0, [R0+URZ], R3 ;  /* 0x00000003000085a7 */ /* 0x000ea400080010ff */
[----:B--2---:R-:W-:Y:S05]  /*9de0*/  @!P0 BRA `(.L_x_245) ;  /* 0xfffffffc00f08947 */ /* 0x004fea000383ffff */
[----:B------:R-:W-:Y:S05]  /*9df0*/  BRA `(.L_x_246) ;  /* 0xffffffa000247947 */ /* 0x000fea000383ffff */
.L_x_80:
[----:B-1----:R1:W2:Y:S02]  /*9e00*/  SYNCS.PHASECHK.TRANS64.TRYWAIT P0, [R0+URZ+0x340], R5 ;  /* 0x00034005000075a7 */ /* 0x0022a400080011ff */
[----:B--2---:R-:W-:Y:S05]  /*9e10*/  @!P0 NANOSLEEP.SYNCS 0x989680 ;  /* 0x009896800000895d */ /* 0x004fea0003900000 */
[----:B------:R-:W2:Y:S02]  /*9e20*/  @!P0 SYNCS.PHASECHK.TRANS64 P0, [R0+URZ+0x340], R5 ;  /* 0x00034005000085a7 */ /* 0x000ea400080010ff */
[----:B--2---:R-:W-:Y:S05]  /*9e30*/  @!P0 BRA `(.L_x_80) ;  /* 0xfffffffc00f08947 */ /* 0x004fea000383ffff */
[----:B------:R-:W-:Y:S05]  /*9e40*/  BRA `(.L_x_247) ;  /* 0xffffffa000807947 */ /* 0x000fea000383ffff */
.L_x_81:
[----:B------:R-:W-:-:S07]  /*9e50*/  MOV R0, UR5 ;  /* 0x0000000500007c02 */ /* 0x000fce0008000f00 */
.L_x_248:
[----:B-1----:R1:W2:Y:S02]  /*9e60*/  SYNCS.PHASECHK.TRANS64.TRYWAIT P0, [R0+URZ+0x2f0], R5 ;  /* 0x0002f005000075a7 */ /* 0x0022a400080011ff */
[----:B--2---:R-:W-:Y:S05]  /*9e70*/  @!P0 NANOSLEEP.SYNCS 0x989680 ;  /* 0x009896800000895d */ /* 0x004fea0003900000 */
[----:B------:R-:W2:Y:S02]  /*9e80*/  @!P0 SYNCS.PHASECHK.TRANS64 P0, [R0+URZ+0x2f0], R5 ;  /* 0x0002f005000085a7 */ /* 0x000ea400080010ff */
[----:B--2---:R-:W-:Y:S05]  /*9e90*/  @!P0 BRA `(.L_x_248) ;  /* 0xfffffffc00f08947 */ /* 0x004fea000383ffff */
[----:B------:R-:W-:Y:S05]  /*9ea0*/  BRA `(.L_x_249) ;  /* 0xffffffa000907947 */ /* 0x000fea000383ffff */
.L_x_82:
[----:B-1----:R1:W2:Y:S02]  /*9eb0*/  SYNCS.PHASECHK.TRANS64.TRYWAIT P1, [R0+URZ+0x2e0], R5 ;  /* 0x0002e005000075a7 */ /* 0x0022a400080211ff */
[----:B--2---:R-:W-:Y:S05]  /*9ec0*/  @!P1 NANOSLEEP.SYNCS 0x989680 ;  /* 0x009896800000995d */ /* 0x004fea0003900000 */
[----:B------:R-:W2:Y:S02]  /*9ed0*/  @!P1 SYNCS.PHASECHK.TRANS64 P1, [R0+URZ+0x2e0], R5 ;  /* 0x0002e005000095a7 */ /* 0x000ea400080210ff */
[----:B--2---:R-:W-:Y:S05]  /*9ee0*/  @!P1 BRA `(.L_x_82) ;  /* 0xfffffffc00f09947 */ /* 0x004fea000383ffff */
[----:B------:R-:W-:Y:S05]  /*9ef0*/  BRA `(.L_x_250) ;  /* 0xffffffa000c07947 */ /* 0x000fea000383ffff */
.L_x_85:
[----:B------:R-:W-:-:S07]  /*9f00*/  MOV R0, UR5 ;  /* 0x0000000500007c02 */ /* 0x000fce0008000f00 */
.L_x_251:
[----:B-1----:R1:W2:Y:S02]  /*9f10*/  SYNCS.PHASECHK.TRANS64.TRYWAIT P0, [R0+URZ+0x2f0], R3 ;  /* 0x0002f003000075a7 */ /* 0x0022a400080011ff */
[----:B--2---:R-:W-:Y:S05]  /*9f20*/  @!P0 NANOSLEEP.SYNCS 0x989680 ;  /* 0x009896800000895d */ /* 0x004fea0003900000 */
[----:B------:R-:W2:Y:S02]  /*9f30*/  @!P0 SYNCS.PHASECHK.TRANS64 P0, [R0+URZ+0x2f0], R3 ;  /* 0x0002f003000085a7 */ /* 0x000ea400080010ff */
[----:B--2---:R-:W-:Y:S05]  /*9f40*/  @!P0 BRA `(.L_x_251) ;  /* 0xfffffffc00f08947 */ /* 0x004fea000383ffff */
[----:B------:R-:W-:Y:S05]  /*9f50*/  BRA `(.L_x_84) ;  /* 0xffffffa400147947 */ /* 0x000fea000383ffff */
.L_x_92:
[----:B-1----:R1:W2:Y:S02]  /*9f60*/  SYNCS.PHASECHK.TRANS64.TRYWAIT P1, [R0+URZ+0x2e0], R5 ;  /* 0x0002e005000075a7 */ /* 0x0022a400080211ff */
[----:B--2---:R-:W-:Y:S05]  /*9f70*/  @!P1 NANOSLEEP.SYNCS 0x989680 ;  /* 0x009896800000995d */ /* 0x004fea0003900000 */
[----:B------:R-:W2:Y:S02]  /*9f80*/  @!P1 SYNCS.PHASECHK.TRANS64 P1, [R0+URZ+0x2e0], R5 ;  /* 0x0002e005000095a7 */ /* 0x000ea400080210ff */
[----:B--2---:R-:W-:Y:S05]  /*9f90*/  @!P1 BRA `(.L_x_92) ;  /* 0xfffffffc00f09947 */ /* 0x004fea000383ffff */
[----:B------:R-:W-:Y:S05]  /*9fa0*/  BRA `(.L_x_252) ;  /* 0xffffffa8006c7947 */ /* 0x000fea000383ffff */
.L_x_93:
[----:B------:R-:W-:-:S07]  /*9fb0*/  MOV R3, UR14 ;  /* 0x0000000e00037c02 */ /* 0x000fce0008000f00 */
.L_x_253:
[----:B-1----:R1:W2:Y:S02]  /*9fc0*/  SYNCS.PHASECHK.TRANS64.TRYWAIT P0, [R3+URZ+0x320], R0 ;  /* 0x00032000030075a7 */ /* 0x0022a400080011ff */
[----:B--2---:R-:W-:Y:S05]  /*9fd0*/  @!P0 NANOSLEEP.SYNCS 0x989680 ;  /* 0x009896800000895d */ /* 0x004fea0003900000 */
[----:B------:R-:W2:Y:S02]  /*9fe0*/  @!P0 SYNCS.PHASECHK.TRANS64 P0, [R3+URZ+0x320], R0 ;  /* 0x00032000030085a7 */ /* 0x000ea400080010ff */
[----:B--2---:R-:W-:Y:S05]  /*9ff0*/  @!P0 BRA `(.L_x_253) ;  /* 0xfffffffc00f08947 */ /* 0x004fea000383ffff */
[----:B------:R-:W-:Y:S05]  /*a000*/  BRA `(.L_x_254) ;  /* 0xffffffa800a07947 */ /* 0x000fea000383ffff */
.L_x_96:
[----:B------:R-:W-:Y:S07]  /*a010*/  MOV R0, UR7 ;  /* 0x0000000700007c02 */ /* 0x000fee0008000f00 */
.L_x_255:
[----:B-1----:R1:W2:Y:S02]  /*a020*/  SYNCS.PHASECHK.TRANS64.TRYWAIT P0, [R0+URZ], R3 ;  /* 0x00000003000075a7 */ /* 0x0022a400080011ff */
[----:B--2---:R-:W-:Y:S05]  /*a030*/  @!P0 NANOSLEEP.SYNCS 0x989680 ;  /* 0x009896800000895d */ /* 0x004fea0003900000 */
[----:B------:R-:W2:Y:S02]  /*a040*/  @!P0 SYNCS.PHASECHK.TRANS64 P0, [R0+URZ], R3 ;  /* 0x00000003000085a7 */ /* 0x000ea400080010ff */
[----:B--2---:R-:W-:Y:S05]  /*a050*/  @!P0 BRA `(.L_x_255) ;  /* 0xfffffffc00f08947 */ /* 0x004fea000383ffff */
[----:B------:R-:W-:Y:S05]  /*a060*/  BRA `(.L_x_95) ;  /* 0xffffffa800d47947 */ /* 0x000fea000383ffff */
.L_x_99:
[----:B------:R-:W-:-:S07]  /*a070*/  MOV R0, UR5 ;  /* 0x0000000500007c02 */ /* 0x000fce0008000f00 */
.L_x_256:
[----:B--2---:R2:W3:Y:S02]  /*a080*/  SYNCS.PHASECHK.TRANS64.TRYWAIT P0, [R0+URZ], R3 ;  /* 0x00000003000075a7 */ /* 0x0044e400080011ff */
[----:B---3--:R-:W-:Y:S05]  /*a090*/  @!P0 NANOSLEEP.SYNCS 0x989680 ;  /* 0x009896800000895d */ /* 0x008fea0003900000 */
[----:B------:R-:W3:Y:S02]  /*a0a0*/  @!P0 SYNCS.PHASECHK.TRANS64 P0, [R0+URZ], R3 ;  /* 0x00000003000085a7 */ /* 0x000ee400080010ff */
[----:B---3--:R-:W-:Y:S05]  /*a0b0*/  @!P0 BRA `(.L_x_256) ;  /* 0xfffffffc00f08947 */ /* 0x008fea000383ffff */
[----:B------:R-:W-:Y:S05]  /*a0c0*/  BRA `(.L_x_257) ;  /* 0xffffffac00747947 */ /* 0x000fea000383ffff */
.L_x_100:
[----:B------:R-:W-:-:S07]  /*a0d0*/  MOV R0, UR5 ;  /* 0x0000000500007c02 */ /* 0x000fce0008000f00 */
.L_x_258:
[----:B--2---:R2:W3:Y:S02]  /*a0e0*/  SYNCS.PHASECHK.TRANS64.TRYWAIT P0, [R0+URZ], R3 ;  /* 0x00000003000075a7 */ /* 0x0044e400080011ff */
[----:B---3--:R-:W-:Y:S05]  /*a0f0*/  @!P0 NANOSLEEP.SYNCS 0x989680 ;  /* 0x009896800000895d */ /* 0x008fea0003900000 */
[----:B------:R-:W3:Y:S02]  /*a100*/  @!P0 SYNCS.PHASECHK.TRANS64 P0, [R0+URZ], R3 ;  /* 0x00000003000085a7 */ /* 0x000ee400080010ff */
[----:B---3--:R-:W-:Y:S05]  /*a110*/  @!P0 BRA `(.L_x_258) ;  /* 0xfffffffc00f08947 */ /* 0x008fea000383ffff */
[----:B------:R-:W-:Y:S05]  /*a120*/  BRA `(.L_x_259) ;  /* 0xffffffac00807947 */ /* 0x000fea000383ffff */
.L_x_101:
[----:B------:R-:W-:-:S07]  /*a130*/  MOV R0, UR5 ;  /* 0x0000000500007c02 */ /* 0x000fce0008000f00 */
.L_x_260:
[----:B--2---:R2:W3:Y:S02]  /*a140*/  SYNCS.PHASECHK.TRANS64.TRYWAIT P0, [R0+URZ], R3 ;  /* 0x00000003000075a7 */ /* 0x0044e400080011ff */
[----:B---3--:R-:W-:Y:S05]  /*a150*/  @!P0 NANOSLEEP.SYNCS 0x989680 ;  /* 0x009896800000895d */ /* 0x008fea0003900000 */
[----:B------:R-:W3:Y:S02]  /*a160*/  @!P0 SYNCS.PHASECHK.TRANS64 P0, [R0+URZ], R3 ;  /* 0x00000003000085a7 */ /* 0x000ee400080010ff */
[----:B---3--:R-:W-:Y:S05]  /*a170*/  @!P0 BRA `(.L_x_260) ;  /* 0xfffffffc00f08947 */ /* 0x008fea000383ffff */
[----:B------:R-:W-:Y:S05]  /*a180*/  BRA `(.L_x_261) ;  /* 0xffffffac008c7947 */ /* 0x000fea000383ffff */
.L_x_102:
[----:B------:R-:W-:-:S07]  /*a190*/  MOV R0, UR6 ;  /* 0x0000000600007c02 */ /* 0x000fce0008000f00 */
.L_x_262:
[----:B--2---:R2:W3:Y:S02]  /*a1a0*/  SYNCS.PHASECHK.TRANS64.TRYWAIT P0, [R0+URZ], R3 ;  /* 0x00000003000075a7 */ /* 0x0044e400080011ff */
[----:B---3--:R-:W-:Y:S05]  /*a1b0*/  @!P0 NANOSLEEP.SYNCS 0x989680 ;  /* 0x009896800000895d */ /* 0x008fea0003900000 */
[----:B------:R-:W3:Y:S02]  /*a1c0*/  @!P0 SYNCS.PHASECHK.TRANS64 P0, [R0+URZ], R3 ;  /* 0x00000003000085a7 */ /* 0x000ee400080010ff */
[----:B---3--:R-:W-:Y:S05]  /*a1d0*/  @!P0 BRA `(.L_x_262) ;  /* 0xfffffffc00f08947 */ /* 0x008fea000383ffff */
[----:B------:R-:W-:Y:S05]  /*a1e0*/  BRA `(.L_x_263) ;  /* 0xffffffac00987947 */ /* 0x000fea000383ffff */
.L_x_107:
[----:B--2---:R2:W3:Y:S02]  /*a1f0*/  SYNCS.PHASECHK.TRANS64.TRYWAIT P0, [R0+URZ+0x2e0], R3 ;  /* 0x0002e003000075a7 */ /* 0x0044e400080011ff */
[----:B---3--:R-:W-:Y:S05]  /*a200*/  @!P0 NANOSLEEP.SYNCS 0x989680 ;  /* 0x009896800000895d */ /* 0x008fea0003900000 */
[----:B------:R-:W3:Y:S02]  /*a210*/  @!P0 SYNCS.PHASECHK.TRANS64 P0, [R0+URZ+0x2e0], R3 ;  /* 0x0002e003000085a7 */ /* 0x000ee400080010ff */
[----:B---3--:R-:W-:Y:S05]  /*a220*/  @!P0 BRA `(.L_x_107) ;  /* 0xfffffffc00f08947 */ /* 0x008fea000383ffff */
[----:B------:R-:W-:Y:S05]  /*a230*/  BRA `(.L_x_264) ;  /* 0xffffffb000a07947 */ /* 0x000fea000383ffff */
.L_x_110:
[----:B------:R-:W-:Y:S07]  /*a240*/  MOV R0, UR7 ;  /* 0x0000000700007c02 */ /* 0x000fee0008000f00 */
.L_x_265:
[----:B--2---:R2:W3:Y:S02]  /*a250*/  SYNCS.PHASECHK.TRANS64.TRYWAIT P0, [R0+URZ+0x2d8], R3 ;  /* 0x0002d803000075a7 */ /* 0x0044e400080011ff */
[----:B---3--:R-:W-:Y:S05]  /*a260*/  @!P0 NANOSLEEP.SYNCS 0x989680 ;  /* 0x009896800000895d */ /* 0x008fea0003900000 */
[----:B------:R-:W3:Y:S02]  /*a270*/  @!P0 SYNCS.PHASECHK.TRANS64 P0, [R0+URZ+0x2d8], R3 ;  /* 0x0002d803000085a7 */ /* 0x000ee400080010ff */
[----:B---3--:R-:W-:Y:S05]  /*a280*/  @!P0 BRA `(.L_x_265) ;  /* 0xfffffffc00f08947 */ /* 0x008fea000383ffff */
[----:B------:R-:W-:Y:S05]  /*a290*/  BRA `(.L_x_109) ;  /* 0xffffffb400807947 */ /* 0x000fea000383ffff */
.L_x_113:
[----:B------:R-:W-:Y:S07]  /*a2a0*/  MOV R3, UR7 ;  /* 0x0000000700037c02 */ /* 0x000fee0008000f00 */
.L_x_266:
[----:B-1----:R1:W2:Y:S02]  /*a2b0*/  SYNCS.PHASECHK.TRANS64.TRYWAIT P0, [R3+URZ+0x2b8], R12 ;  /* 0x0002b80c030075a7 */ /* 0x0022a400080011ff */
[----:B--2---:R-:W-:Y:S05]  /*a2c0*/  @!P0 NANOSLEEP.SYNCS 0x989680 ;  /* 0x009896800000895d */ /* 0x004fea0003900000 */
[----:B------:R-:W2:Y:S02]  /*a2d0*/  @!P0 SYNCS.PHASECHK.TRANS64 P0, [R3+URZ+0x2b8], R12 ;  /* 0x0002b80c030085a7 */ /* 0x000ea400080010ff */
[----:B--2---:R-:W-:Y:S05]  /*a2e0*/  @!P0 BRA `(.L_x_266) ;  /* 0xfffffffc00f08947 */ /* 0x004fea000383ffff */
[----:B------:R-:W-:Y:S05]  /*a2f0*/  BRA `(.L_x_267) ;  /* 0xffffffb400f87947 */ /* 0x000fea000383ffff */
.L_x_114:
[----:B-1----:R-:W-:Y:S07]  /*a300*/  MOV R3, UR7 ;  /* 0x0000000700037c02 */ /* 0x002fee0008000f00 */
.L_x_268:
[----:B-1----:R1:W2:Y:S02]  /*a310*/  SYNCS.PHASECHK.TRANS64.TRYWAIT P0, [R3+URZ+0x2c0], R12 ;  /* 0x0002c00c030075a7 */ /* 0x0022a400080011ff */
[----:B--2---:R-:W-:Y:S05]  /*a320*/  @!P0 NANOSLEEP.SYNCS 0x989680 ;  /* 0x009896800000895d */ /* 0x004fea0003900000 */
[----:B------:R-:W2:Y:S02]  /*a330*/  @!P0 SYNCS.PHASECHK.TRANS64 P0, [R3+URZ+0x2c0], R12 ;  /* 0x0002c00c030085a7 */ /* 0x000ea400080010ff */
[----:B--2---:R-:W-:Y:S05]  /*a340*/  @!P0 BRA `(.L_x_268) ;  /* 0xfffffffc00f08947 */ /* 0x004fea000383ffff */
[----:B------:R-:W-:Y:S05]  /*a350*/  BRA `(.L_x_269) ;  /* 0xffffffb800387947 */ /* 0x000fea000383ffff */
.L_x_115:
[----:B------:R-:W-:Y:S07]  /*a360*/  MOV R3, UR7 ;  /* 0x0000000700037c02 */ /* 0x000fee0008000f00 */
.L_x_270:
[----:B-1----:R1:W2:Y:S02]  /*a370*/  SYNCS.PHASECHK.TRANS64.TRYWAIT P0, [R3+URZ+0x2c8], R12 ;  /* 0x0002c80c030075a7 */ /* 0x0022a400080011ff */
[----:B--2---:R-:W-:Y:S05]  /*a380*/  @!P0 NANOSLEEP.SYNCS 0x989680 ;  /* 0x009896800000895d */ /* 0x004fea0003900000 */
[----:B------:R-:W2:Y:S02]  /*a390*/  @!P0 SYNCS.PHASECHK.TRANS64 P0, [R3+URZ+0x2c8], R12 ;  /* 0x0002c80c030085a7 */ /* 0x000ea400080010ff */
[----:B--2---:R-:W-:Y:S05]  /*a3a0*/  @!P0 BRA `(.L_x_270) ;  /* 0xfffffffc00f08947 */ /* 0x004fea000383ffff */
[----:B------:R-:W-:Y:S05]  /*a3b0*/  BRA `(.L_x_271) ;  /* 0xffffffb800c07947 */ /* 0x000fea000383ffff */
.L_x_117:
[----:B------:R-:W-:-:S07]  /*a3c0*/  MOV R0, UR7 ;  /* 0x0000000700007c02 */ /* 0x000fce0008000f00 */
.L_x_272:
[----:B-1----:R1:W3:Y:S02]  /*a3d0*/  SYNCS.PHASECHK.TRANS64.TRYWAIT P0, [R0+URZ+0x2b8], R3 ;  /* 0x0002b803000075a7 */ /* 0x0022e400080011ff */
[----:B---3--:R-:W-:Y:S05]  /*a3e0*/  @!P0 NANOSLEEP.SYNCS 0x989680 ;  /* 0x009896800000895d */ /* 0x008fea0003900000 */
[----:B------:R-:W3:Y:S02]  /*a3f0*/  @!P0 SYNCS.PHASECHK.TRANS64 P0, [R0+URZ+0x2b8], R3 ;  /* 0x0002b803000085a7 */ /* 0x000ee400080010ff */
[----:B---3--:R-:W-:Y:S05]  /*a400*/  @!P0 BRA `(.L_x_272) ;  /* 0xfffffffc00f08947 */ /* 0x008fea000383ffff */
[----:B------:R-:W-:Y:S05]  /*a410*/  BRA `(.L_x_273) ;  /* 0xffffffbc00307947 */ /* 0x000fea000383ffff */
.L_x_118:
[----:B-1----:R-:W-:-:S07]  /*a420*/  MOV R0, UR7 ;  /* 0x0000000700007c02 */ /* 0x002fce0008000f00 */
.L_x_274:
[----:B-1----:R1:W3:Y:S02]  /*a430*/  SYNCS.PHASECHK.TRANS64.TRYWAIT P0, [R0+URZ+0x2c0], R3 ;  /* 0x0002c003000075a7 */ /* 0x0022e400080011ff */
[----:B---3--:R-:W-:Y:S05]  /*a440*/  @!P0 NANOSLEEP.SYNCS 0x989680 ;  /* 0x009896800000895d */ /* 0x008fea0003900000 */
[----:B------:R-:W3:Y:S02]  /*a450*/  @!P0 SYNCS.PHASECHK.TRANS64 P0, [R0+URZ+0x2c0], R3 ;  /* 0x0002c003000085a7 */ /* 0x000ee400080010ff */
[----:B---3--:R-:W-:Y:S05]  /*a460*/  @!P0 BRA `(.L_x_274) ;  /* 0xfffffffc00f08947 */ /* 0x008fea000383ffff */
[----:B------:R-:W-:Y:S05]  /*a470*/  BRA `(.L_x_275) ;  /* 0xffffffbc00207947 */ /* 0x000fea000383ffff */
.L_x_120:
[----:B--2---:R2:W4:Y:S02]  /*a480*/  SYNCS.PHASECHK.TRANS64.TRYWAIT P0, [R0+URZ+0x2e0], R3 ;  /* 0x0002e003000075a7 */ /* 0x00452400080011ff */
[----:B----4-:R-:W-:Y:S05]  /*a490*/  @!P0 NANOSLEEP.SYNCS 0x989680 ;  /* 0x009896800000895d */ /* 0x010fea0003900000 */
[----:B------:R-:W4:Y:S02]  /*a4a0*/  @!P0 SYNCS.PHASECHK.TRANS64 P0, [R0+URZ+0x2e0], R3 ;  /* 0x0002e003000085a7 */ /* 0x000f2400080010ff */
[----:B----4-:R-:W-:Y:S05]  /*a4b0*/  @!P0 BRA `(.L_x_120) ;  /* 0xfffffffc00f08947 */ /* 0x010fea000383ffff */
[----:B------:R-:W-:Y:S05]  /*a4c0*/  BRA `(.L_x_276) ;  /* 0xffffffbc00f47947 */ /* 0x000fea000383ffff */
.L_x_131:
[----:B-1----:R-:W-:Y:S04]  /*a4d0*/  MOV R0, UR48 ;  /* 0x0000003000007c02 */ /* 0x002fe80008000f00 */
[----:B------:R1:W3:Y:S03]  /*a4e0*/  SYNCS.PHASECHK.TRANS64.TRYWAIT P1, [R0+URZ+0x2a0], R3 ;  /* 0x0002a003000075a7 */ /* 0x0002e600080211ff */
[----:B---3--:R-:W-:Y:S05]  /*a4f0*/  @!P1 NANOSLEEP.SYNCS 0x989680 ;  /* 0x009896800000995d */ /* 0x008fea0003900000 */
[----:B------:R-:W3:Y:S02]  /*a500*/  @!P1 SYNCS.PHASECHK.TRANS64 P1, [R0+URZ+0x2a0], R3 ;  /* 0x0002a003000095a7 */ /* 0x000ee400080210ff */
[----:B---3--:R-:W-:Y:S05]  /*a510*/  @!P1 BRA `(.L_x_131) ;  /* 0xfffffffc00ec9947 */ /* 0x008fea000383ffff */
[----:B------:R-:W-:Y:S05]  /*a520*/  BRA `(.L_x_130) ;  /* 0xffffffc800fc7947 */ /* 0x000fea000383ffff */
.L_x_133:
[----:B-1----:R1:W4:Y:S02]  /*a530*/  SYNCS.PHASECHK.TRANS64.TRYWAIT P0, [R79+URZ+0x300], R4 ;  /* 0x000300044f0075a7 */ /* 0x00232400080011ff */
[----:B----4-:R-:W-:Y:S05]  /*a540*/  @!P0 NANOSLEEP.SYNCS 0x989680 ;  /* 0x009896800000895d */ /* 0x010fea0003900000 */
[----:B------:R-:W4:Y:S02]  /*a550*/  @!P0 SYNCS.PHASECHK.TRANS64 P0, [R79+URZ+0x300], R4 ;  /* 0x000300044f0085a7 */ /* 0x000f2400080010ff */
[----:B----4-:R-:W-:Y:S05]  /*a560*/  @!P0 BRA `(.L_x_133) ;  /* 0xfffffffc00f08947 */ /* 0x010fea000383ffff */
[----:B------:R-:W-:Y:S05]  /*a570*/  BRA `(.L_x_132) ;  /* 0xffffffcc00207947 */ /* 0x000fea000383ffff */
.L_x_142:
[----:B--2---:R2:W4:Y:S02]  /*a580*/  SYNCS.PHASECHK.TRANS64.TRYWAIT P0, [R3+URZ+0x2a0], R0 ;  /* 0x0002a000030075a7 */ /* 0x00452400080011ff */
[----:B----4-:R-:W-:Y:S05]  /*a590*/  @!P0 NANOSLEEP.SYNCS 0x989680 ;  /* 0x009896800000895d */ /* 0x010fea0003900000 */
[----:B------:R-:W4:Y:S02]  /*a5a0*/  @!P0 SYNCS.PHASECHK.TRANS64 P0, [R3+URZ+0x2a0], R0 ;  /* 0x0002a000030085a7 */ /* 0x000f2400080010ff */
[----:B----4-:R-:W-:Y:S05]  /*a5b0*/  @!P0 BRA `(.L_x_142) ;  /* 0xfffffffc00f08947 */ /* 0x010fea000383ffff */
[----:B------:R-:W-:Y:S05]  /*a5c0*/  BRA `(.L_x_141) ;  /* 0xffffffd400107947 */ /* 0x000fea000383ffff */
.L_x_151:
[----:B--2---:R2:W4:Y:S02]  /*a5d0*/  SYNCS.PHASECHK.TRANS64.TRYWAIT P0, [R4+URZ+0x2a0], R3 ;  /* 0x0002a003040075a7 */ /* 0x00452400080011ff */
[----:B----4-:R-:W-:Y:S05]  /*a5e0*/  @!P0 NANOSLEEP.SYNCS 0x989680 ;  /* 0x009896800000895d */ /* 0x010fea0003900000 */
[----:B------:R-:W4:Y:S02]  /*a5f0*/  @!P0 SYNCS.PHASECHK.TRANS64 P0, [R4+URZ+0x2a0], R3 ;  /* 0x0002a003040085a7 */ /* 0x000f2400080010ff */
[----:B----4-:R-:W-:Y:S05]  /*a600*/  @!P0 BRA `(.L_x_151) ;  /* 0xfffffffc00f08947 */ /* 0x010fea000383ffff */
[----:B------:R-:W-:Y:S05]  /*a610*/  BRA `(.L_x_150) ;  /* 0xffffffdc00247947 */ /* 0x000fea000383ffff */
        .weak           $__internal_0_$__cuda_sm10x_tcgen05_guardrail_trap_col_being_dealloced_not_returned_by_alloc
        .type           $__internal_0_$__cuda_sm10x_tcgen05_guardrail_trap_col_being_dealloced_not_returned_by_alloc,@function
        .size           $__internal_0_$__cuda_sm10x_tcgen05_guardrail_trap_col_being_dealloced_not_returned_by_alloc,($__internal_1_$__cuda_sm10x_tcgen05_guardrail_trap_phase_invalid_during_alloc - $__internal_0_$__cuda_sm10x_tcgen05_guardrail_trap_col_being_dealloced_not_returned_by_alloc)
$__internal_0_$__cuda_sm10x_tcgen05_guardrail_trap_col_being_dealloced_not_returned_by_alloc:
[----:B------:R-:W-:Y:S05]  /*a620*/  BPT.TRAP 0x1 ;  /* 0x000000040000795c */ /* 0x000fea0000300000 */
[----:B------:R-:W-:-:S04]  /*a630*/  HFMA2 R3, -RZ, RZ, 0, 0 ;  /* 0x00000000ff037431 */ /* 0x000fc800000001ff */
[----:B------:R-:W-:Y:S05]  /*a640*/  RET.REL.NODEC R2 `(_ZN7cutlass13device_kernelINS_4gemm6kernel13GemmUniversalIN4cute5tupleIJiiiiEEENS1_10collective13CollectiveMmaINS1_35MainloopSm100TmaUmmaWarpSpecializedILi42ELi2ELi4ENS5_IJNS4_1CILi1EEESB_SB_EEEEENS5_IJNSA_ILi64EEENSA_ILi96EEENSA_ILi16EEEEEENS_10bfloat16_tENS5_IJlSB_lEEESI_SJ_NS4_8TiledMMAINS4_8MMA_AtomIJNS4_20SM100_MMA_F16BF16_SSISI_SI_fLi64ELi96ELNS4_4UMMA5MajorE0ELSO_0ELNSN_7ScaleInE0ELSP_0EEEEEENS4_6LayoutISC_NS5_IJNSA_ILi0EEEST_ST_EEEEENS5_IJNS4_10UnderscoreESW_SW_EEEEENS4_13SM90_TMA_LOADENS4_14ComposedLayoutINS4_7SwizzleILi1ELi4ELi3EEENS4_18smem_ptr_flag_bitsILi16EEENSS_INS5_IJNSA_ILi8EEESG_EEENS5_IJSG_SB_EEEEEEEvNS4_8identityESZ_S19_vS1A_EENS_8epilogue10collective18CollectiveEpilogueINS1C_23Sm100TmaWarpSpecializedILi3ELi2ELi16ELb1ELb0EEEJSH_NS5_IJNSS_ISE_SB_EENSS_INSA_ILi32EEESB_EEEEESI_SJ_SI_SJ_NS1C_6fusion15FusionCallbacksIS1G_NS1L_17LinearCombinationISI_fSI_fLNS_15FloatRoundStyleE2EEESH_S1K_JEEENS4_5SM1004TMEM4LOAD26SM100_TMEM_LOAD_16dp256b4xESZ_NS10_INS11_ILi2ELi4ELi3EEES14_NSS_INS5_IJS15_S1I_EEENS5_IJS1I_SB_EEEEEEENS4_17SM75_U32x4_LDSM_NENS4_14SM90_TMA_STOREES1Z_NS4_17SM90_U32x4_STSM_NENS4_39AutoVectorizingCopyWithAssumedAlignmentILi128EEEEEEvvEEEEvNT_6ParamsE) ;  /* 0xffffff58026c7950 */ /* 0x000fea0003c3ffff */
        .weak           $__internal_1_$__cuda_sm10x_tcgen05_guardrail_trap_phase_invalid_during_alloc
        .type           $__internal_1_$__cuda_sm10x_tcgen05_guardrail_trap_phase_invalid_during_alloc,@function
        .size           $__internal_1_$__cuda_sm10x_tcgen05_guardrail_trap_phase_invalid_during_alloc,($__internal_2_$__cuda_sm10x_tcgen05_guardrail_trap_unallocated_columns_being_dealloced - $__internal_1_$__cuda_sm10x_tcgen05_guardrail_trap_phase_invalid_during_alloc)
$__internal_1_$__cuda_sm10x_tcgen05_guardrail_trap_phase_invalid_during_alloc:
[----:B------:R-:W-:Y:S05]  /*a650*/  BPT.TRAP 0x1 ;  /* 0x000000040000795c */ /* 0x000fea0000300000 */
[----:B------:R-:W-:-:S04]  /*a660*/  MOV R3, 0x0 ;  /* 0x0000000000037802 */ /* 0x000fc80000000f00 */
[----:B------:R-:W-:Y:S05]  /*a670*/  RET.REL.NODEC R2 `(_ZN7cutlass13device_kernelINS_4gemm6kernel13GemmUniversalIN4cute5tupleIJiiiiEEENS1_10collective13CollectiveMmaINS1_35MainloopSm100TmaUmmaWarpSpecializedILi42ELi2ELi4ENS5_IJNS4_1CILi1EEESB_SB_EEEEENS5_IJNSA_ILi64EEENSA_ILi96EEENSA_ILi16EEEEEENS_10bfloat16_tENS5_IJlSB_lEEESI_SJ_NS4_8TiledMMAINS4_8MMA_AtomIJNS4_20SM100_MMA_F16BF16_SSISI_SI_fLi64ELi96ELNS4_4UMMA5MajorE0ELSO_0ELNSN_7ScaleInE0ELSP_0EEEEEENS4_6LayoutISC_NS5_IJNSA_ILi0EEEST_ST_EEEEENS5_IJNS4_10UnderscoreESW_SW_EEEEENS4_13SM90_TMA_LOADENS4_14ComposedLayoutINS4_7SwizzleILi1ELi4ELi3EEENS4_18smem_ptr_flag_bitsILi16EEENSS_INS5_IJNSA_ILi8EEESG_EEENS5_IJSG_SB_EEEEEEEvNS4_8identityESZ_S19_vS1A_EENS_8epilogue10collective18CollectiveEpilogueINS1C_23Sm100TmaWarpSpecializedILi3ELi2ELi16ELb1ELb0EEEJSH_NS5_IJNSS_ISE_SB_EENSS_INSA_ILi32EEESB_EEEEESI_SJ_SI_SJ_NS1C_6fusion15FusionCallbacksIS1G_NS1L_17LinearCombinationISI_fSI_fLNS_15FloatRoundStyleE2EEESH_S1K_JEEENS4_5SM1004TMEM4LOAD26SM100_TMEM_LOAD_16dp256b4xESZ_NS10_INS11_ILi2ELi4ELi3EEES14_NSS_INS5_IJS15_S1I_EEENS5_IJS1I_SB_EEEEEEENS4_17SM75_U32x4_LDSM_NENS4_14SM90_TMA_STOREES1Z_NS4_17SM90_U32x4_STSM_NENS4_39AutoVectorizingCopyWithAssumedAlignmentILi128EEEEEEvvEEEEvNT_6ParamsE) ;  /* 0xffffff5802607950 */ /* 0x000fea0003c3ffff */
        .weak           $__internal_2_$__cuda_sm10x_tcgen05_guardrail_trap_unallocated_columns_being_dealloced
        .type           $__internal_2_$__cuda_sm10x_tcgen05_guardrail_trap_unallocated_columns_being_dealloced,@function
        .size           $__internal_2_$__cuda_sm10x_tcgen05_guardrail_trap_unallocated_columns_being_dealloced,(.L_x_278 - $__internal_2_$__cuda_sm10x_tcgen05_guardrail_trap_unallocated_columns_being_dealloced)
$__internal_2_$__cuda_sm10x_tcgen05_guardrail_trap_unallocated_columns_being_dealloced:
[----:B------:R-:W-:Y:S05]  /*a680*/  BPT.TRAP 0x1 ;  /* 0x000000040000795c */ /* 0x000fea0000300000 */
[----:B------:R-:W-:-:S04]  /*a690*/  HFMA2 R3, -RZ, RZ, 0, 0 ;  /* 0x00000000ff037431 */ /* 0x000fc800000001ff */
[----:B------:R-:W-:Y:S05]  /*a6a0*/  RET.REL.NODEC R2 `(_ZN7cutlass13device_kernelINS_4gemm6kernel13GemmUniversalIN4cute5tupleIJiiiiEEENS1_10collective13CollectiveMmaINS1_35MainloopSm100TmaUmmaWarpSpecializedILi42ELi2ELi4ENS5_IJNS4_1CILi1EEESB_SB_EEEEENS5_IJNSA_ILi64EEENSA_ILi96EEENSA_ILi16EEEEEENS_10bfloat16_tENS5_IJlSB_lEEESI_SJ_NS4_8TiledMMAINS4_8MMA_AtomIJNS4_20SM100_MMA_F16BF16_SSISI_SI_fLi64ELi96ELNS4_4UMMA5MajorE0ELSO_0ELNSN_7ScaleInE0ELSP_0EEEEEENS4_6LayoutISC_NS5_IJNSA_ILi0EEEST_ST_EEEEENS5_IJNS4_10UnderscoreESW_SW_EEEEENS4_13SM90_TMA_LOADENS4_14ComposedLayoutINS4_7SwizzleILi1ELi4ELi3EEENS4_18smem_ptr_flag_bitsILi16EEENSS_INS5_IJNSA_ILi8EEESG_EEENS5_IJSG_SB_EEEEEEEvNS4_8identityESZ_S19_vS1A_EENS_8epilogue10collective18CollectiveEpilogueINS1C_23Sm100TmaWarpSpecializedILi3ELi2ELi16ELb1ELb0EEEJSH_NS5_IJNSS_ISE_SB_EENSS_INSA_ILi32EEESB_EEEEESI_SJ_SI_SJ_NS1C_6fusion15FusionCallbacksIS1G_NS1L_17LinearCombinationISI_fSI_fLNS_15FloatRoundStyleE2EEESH_S1K_JEEENS4_5SM1004TMEM4LOAD26SM100_TMEM_LOAD_16dp256b4xESZ_NS10_INS11_ILi2ELi4ELi3EEES14_NSS_INS5_IJS15_S1I_EEENS5_IJS1I_SB_EEEEEEENS4_17SM75_U32x4_LDSM_NENS4_14SM90_TMA_STOREES1Z_NS4_17SM90_U32x4_STSM_NENS4_39AutoVectorizingCopyWithAssumedAlignmentILi128EEEEEEvvEEEEvNT_6ParamsE) ;  /* 0xffffff5802547950 */ /* 0x000fea0003c3ffff */
.L_x_277:
[----:B------:R-:W-:-:S00]  /*a6b0*/  BRA `(.L_x_277) ;  /* 0xfffffffc00fc7947 */ /* 0x000fc0000383ffff */
[----:B------:R-:W-:-:S00]  /*a6c0*/  NOP ;  /* 0x0000000000007918 */ /* 0x000fc00000000000 */
        /* <DEDUP_REMOVED lines=11> */
.L_x_278:


//--------------------- .nv.global.init           --------------------------
	.section	.nv.global.init,"aw",@progbits
.nv.global.init:
	.type		$str$27,@object
	.size		$str$27,($str$28 - $str$27)
$str$27:
        /*0000*/ 	.byte	0x28, 0x61, 0x64, 0x64, 0x72, 0x65, 0x73, 0x73, 0x20, 0x26, 0x20, 0x6d, 0x61, 0x73, 0x6b, 0x29
        /*0010*/ 	.byte	0x20, 0x3d, 0x3d, 0x20, 0x30, 0x00
	.type		$str$28,@object
	.size		$str$28,($str$26 - $str$28)
$str$28:
        /*0016*/ 	.byte	0x2f, 0x74, 0x6d, 0x70, 0x2f, 0x63, 0x75, 0x74, 0x6c, 0x61, 0x73, 0x73, 0x5f, 0x73, 0x77, 0x65
        /*0026*/ 	.byte	0x65, 0x70, 0x5f, 0x73, 0x72, 0x63, 0x2f, 0x69, 0x6e, 0x63, 0x6c, 0x75, 0x64, 0x65, 0x2f, 0x63
        /*0036*/ 	.byte	0x75, 0x74, 0x65, 0x2f, 0x70, 0x6f, 0x69, 0x6e, 0x74, 0x65, 0x72, 0x5f, 0x66, 0x6c, 0x61, 0x67
        /*0046*/ 	.byte	0x67, 0x65, 0x64, 0x2e, 0x68, 0x70, 0x70, 0x00
	.type		$str$26,@object
	.size		$str$26,($str$25 - $str$26)
$str$26:
        /*004e*/ 	.byte	0x2f, 0x74, 0x6d, 0x70, 0x2f, 0x63, 0x75, 0x74, 0x6c, 0x61, 0x73, 0x73, 0x5f, 0x73, 0x77, 0x65
        /*005e*/ 	.byte	0x65, 0x70, 0x5f, 0x73, 0x72, 0x63, 0x2f, 0x69, 0x6e, 0x63, 0x6c, 0x75, 0x64, 0x65, 0x2f, 0x63
        /*006e*/ 	.byte	0x75, 0x74, 0x65, 0x2f, 0x61, 0x74, 0x6f, 0x6d, 0x2f, 0x63, 0x6f, 0x70, 0x79, 0x5f, 0x74, 0x72
        /*007e*/ 	.byte	0x61, 0x69, 0x74, 0x73, 0x5f, 0x73, 0x6d, 0x31, 0x30, 0x30, 0x2e, 0x68, 0x70, 0x70, 0x00
	.type		$str$25,@object
	.size		$str$25,(__unnamed_1 - $str$25)
$str$25:
        /*008d*/ 	.byte	0x28, 0x28, 0x75, 0x69, 0x6e, 0x74, 0x33, 0x32, 0x5f, 0x74, 0x28, 0x74, 0x68, 0x72, 0x65, 0x61
        /*009d*/ 	.byte	0x64, 0x49, 0x64, 0x78, 0x2e, 0x78, 0x29, 0x20, 0x2f, 0x20, 0x33, 0x32, 0x29, 0x20, 0x25, 0x20
        /*00ad*/ 	.byte	0x34, 0x29, 0x20, 0x3d, 0x3d, 0x20, 0x28, 0x28, 0x28, 0x74, 0x6d, 0x65, 0x6d, 0x5f, 0x61, 0x64
        /*00bd*/ 	.byte	0x64, 0x72, 0x20, 0x3e, 0x3e, 0x20, 0x31, 0x36, 0x29, 0x20, 0x2f, 0x20, 0x33, 0x32, 0x29, 0x20
        /*00cd*/ 	.byte	0x25, 0x20, 0x34, 0x29, 0x00
	.type		__unnamed_1,@object
	.size		__unnamed_1,(__unnamed_2 - __unnamed_1)
__unnamed_1:
        /*00d2*/ 	.byte	0x61, 0x75, 0x74, 0x6f, 0x20, 0x63, 0x75, 0x74, 0x65, 0x3a, 0x3a, 0x61, 0x73, 0x5f, 0x70, 0x6f
        /* <DEDUP_REMOVED lines=24> */
        /*0262*/ 	.byte	0x30, 0x34, 0x38, 0x3e, 0x3e, 0x3e, 0x3e, 0x5d, 0x00
	.type		__unnamed_2,@object
	.size		__unnamed_2,(.L_2 - __unnamed_2)
__unnamed_2:
        /* <DEDUP_REMOVED lines=45> */
        /*053b*/ 	.byte	0x3e, 0x3e, 0x3e, 0x5d, 0x00
.L_2:


//--------------------- .nv.shared._ZN7cutlass13device_kernelINS_4gemm6kernel13GemmUniversalIN4cute5tupleIJiiiiEEENS1_10collective13CollectiveMmaINS1_35MainloopSm100TmaUmmaWarpSpecializedILi42ELi2ELi4ENS5_IJNS4_1CILi1EEESB_SB_EEEEENS5_IJNSA_ILi64EEENSA_ILi96EEENSA_ILi16EEEEEENS_10bfloat16_tENS5_IJlSB_lEEESI_SJ_NS4_8TiledMMAINS4_8MMA_AtomIJNS4_20SM100_MMA_F16BF16_SSISI_SI_fLi64ELi96ELNS4_4UMMA5MajorE0ELSO_0ELNSN_7ScaleInE0ELSP_0EEEEEENS4_6LayoutISC_NS5_IJNSA_ILi0EEEST_ST_EEEEENS5_IJNS4_10UnderscoreESW_SW_EEEEENS4_13SM90_TMA_LOADENS4_14ComposedLayoutINS4_7SwizzleILi1ELi4ELi3EEENS4_18smem_ptr_flag_bitsILi16EEENSS_INS5_IJNSA_ILi8EEESG_EEENS5_IJSG_SB_EEEEEEEvNS4_8identityESZ_S19_vS1A_EENS_8epilogue10collective18CollectiveEpilogueINS1C_23Sm100TmaWarpSpecializedILi3ELi2ELi16ELb1ELb0EEEJSH_NS5_IJNSS_ISE_SB_EENSS_INSA_ILi32EEESB_EEEEESI_SJ_SI_SJ_NS1C_6fusion15FusionCallbacksIS1G_NS1L_17LinearCombinationISI_fSI_fLNS_15FloatRoundStyleE2EEESH_S1K_JEEENS4_5SM1004TMEM4LOAD26SM100_TMEM_LOAD_16dp256b4xESZ_NS10_INS11_ILi2ELi4ELi3EEES14_NSS_INS5_IJS15_S1I_EEENS5_IJS1I_SB_EEEEEEENS4_17SM75_U32x4_LDSM_NENS4_14SM90_TMA_STOREES1Z_NS4_17SM90_U32x4_STSM_NENS4_39AutoVectorizingCopyWithAssumedAlignmentILi128EEEEEEvvEEEEvNT_6ParamsE --------------------------
	.section	.nv.shared._ZN7cutlass13device_kernelINS_4gemm6kernel13GemmUniversalIN4cute5tupleIJiiiiEEENS1_10collective13CollectiveMmaINS1_35MainloopSm100TmaUmmaWarpSpecializedILi42ELi2ELi4ENS5_IJNS4_1CILi1EEESB_SB_EEEEENS5_IJNSA_ILi64EEENSA_ILi96EEENSA_ILi16EEEEEENS_10bfloat16_tENS5_IJlSB_lEEESI_SJ_NS4_8TiledMMAINS4_8MMA_AtomIJNS4_20SM100_MMA_F16BF16_SSISI_SI_fLi64ELi96ELNS4_4UMMA5MajorE0ELSO_0ELNSN_7ScaleInE0ELSP_0EEEEEENS4_6LayoutISC_NS5_IJNSA_ILi0EEEST_ST_EEEEENS5_IJNS4_10UnderscoreESW_SW_EEEEENS4_13SM90_TMA_LOADENS4_14ComposedLayoutINS4_7SwizzleILi1ELi4ELi3EEENS4_18smem_ptr_flag_bitsILi16EEENSS_INS5_IJNSA_ILi8EEESG_EEENS5_IJSG_SB_EEEEEEEvNS4_8identityESZ_S19_vS1A_EENS_8epilogue10collective18CollectiveEpilogueINS1C_23Sm100TmaWarpSpecializedILi3ELi2ELi16ELb1ELb0EEEJSH_NS5_IJNSS_ISE_SB_EENSS_INSA_ILi32EEESB_EEEEESI_SJ_SI_SJ_NS1C_6fusion15FusionCallbacksIS1G_NS1L_17LinearCombinationISI_fSI_fLNS_15FloatRoundStyleE2EEESH_S1K_JEEENS4_5SM1004TMEM4LOAD26SM100_TMEM_LOAD_16dp256b4xESZ_NS10_INS11_ILi2ELi4ELi3EEES14_NSS_INS5_IJS15_S1I_EEENS5_IJS1I_SB_EEEEEEENS4_17SM75_U32x4_LDSM_NENS4_14SM90_TMA_STOREES1Z_NS4_17SM90_U32x4_STSM_NENS4_39AutoVectorizingCopyWithAssumedAlignmentILi128EEEEEEvvEEEEvNT_6ParamsE,"aw",@nobits
	.sectionflags	@""
	.align	16
	.zero		1024


//--------------------- .nv.shared.reserved.0     --------------------------
	.section	.nv.shared.reserved.0,"aw",@nobits
	.weak		__nv_reservedSMEM_offset_0_alias
	.size		__nv_reservedSMEM_offset_0_alias, 0, 64
	.other		__nv_reservedSMEM_offset_0_alias,@"STO_CUDA_RESERVED_SHARED STV_DEFAULT"
__nv_reservedSMEM_offset_0_alias:
	.zero		0
.nv.shared.reserved.0:
	.zero		64
	.weak		__nv_reservedSMEM_tcgen05_partition
	.type		__nv_reservedSMEM_tcgen05_partition,@object
	.size		__nv_reservedSMEM_tcgen05_partition,(.L_0 - __nv_reservedSMEM_tcgen05_partition)
__nv_reservedSMEM_tcgen05_partition:
	.zero		32
.L_0:


//--------------------- .nv.global                --------------------------
	.section	.nv.global,"aw",@nobits
.nv.global:
	.type		_ZN40_INTERNAL_dc9423a0_4_k_cu_1c5fbf00_157094cute1_E,@object
	.size		_ZN40_INTERNAL_dc9423a0_4_k_cu_1c5fbf00_157094cute1_E,(_ZN40_INTERNAL_dc9423a0_4_k_cu_1c5fbf00_157094cuda3std3__45__cpo6cbeginE - _ZN40_INTERNAL_dc9423a0_4_k_cu_1c5fbf00_157094cute1_E)
_ZN40_INTERNAL_dc9423a0_4_k_cu_1c5fbf00_157094cute1_E:
	.zero		1
	.type		_ZN40_INTERNAL_dc9423a0_4_k_cu_1c5fbf00_157094cuda3std3__45__cpo6cbeginE,@object
	.size		_ZN40_INTERNAL_dc9423a0_4_k_cu_1c5fbf00_157094cuda3std3__45__cpo6cbeginE,(_ZN40_INTERNAL_dc9423a0_4_k_cu_1c5fbf00_157094cuda3std3__48in_placeE - _ZN40_INTERNAL_dc9423a0_4_k_cu_1c5fbf00_157094cuda3std3__45__cpo6cbeginE)
_ZN40_INTERNAL_dc9423a0_4_k_cu_1c5fbf00_157094cuda3std3__45__cpo6cbeginE:
	.zero		1
	.type		_ZN40_INTERNAL_dc9423a0_4_k_cu_1c5fbf00_157094cuda3std3__48in_placeE,@object
	.size		_ZN40_INTERNAL_dc9423a0_4_k_cu_1c5fbf00_157094cuda3std3__48in_placeE,(_ZN40_INTERNAL_dc9423a0_4_k_cu_1c5fbf00_157094cuda3std6ranges3__45__cpo9iter_moveE - _ZN40_INTERNAL_dc9423a0_4_k_cu_1c5fbf00_157094cuda3std3__48in_placeE)
_ZN40_INTERNAL_dc9423a0_4_k_cu_1c5fbf00_157094cuda3std3__48in_placeE:
	.zero		1
	.type		_ZN40_INTERNAL_dc9423a0_4_k_cu_1c5fbf00_157094cuda3std6ranges3__45__cpo9iter_moveE,@object
	.size		_ZN40_INTERNAL_dc9423a0_4_k_cu_1c5fbf00_157094cuda3std6ranges3__45__cpo9iter_moveE,(_ZN40_INTERNAL_dc9423a0_4_k_cu_1c5fbf00_157094cuda3std3__45__cpo5beginE - _ZN40_INTERNAL_dc9423a0_4_k_cu_1c5fbf00_157094cuda3std6ranges3__45__cpo9iter_moveE)
_ZN40_INTERNAL_dc9423a0_4_k_cu_1c5fbf00_157094cuda3std6ranges3__45__cpo9iter_moveE:
	.zero		1
	.type		_ZN40_INTERNAL_dc9423a0_4_k_cu_1c5fbf00_157094cuda3std3__45__cpo5beginE,@object
	.size		_ZN40_INTERNAL_dc9423a0_4_k_cu_1c5fbf00_157094cuda3std3__45__cpo5beginE,(_ZN40_INTERNAL_dc9423a0_4_k_cu_1c5fbf00_157094cuda3std3__442_GLOBAL__N__dc9423a0_4_k_cu_1c5fbf00_157096ignoreE - _ZN40_INTERNAL_dc9423a0_4_k_cu_1c5fbf00_157094cuda3std3__45__cpo5beginE)
_ZN40_INTERNAL_dc9423a0_4_k_cu_1c5fbf00_157094cuda3std3__45__cpo5beginE:
	.zero		1
	.type		_ZN40_INTERNAL_dc9423a0_4_k_cu_1c5fbf00_157094cuda3std3__442_GLOBAL__N__dc9423a0_4_k_cu_1c5fbf00_157096ignoreE,@object
	.size		_ZN40_INTERNAL_dc9423a0_4_k_cu_1c5fbf00_157094cuda3std3__442_GLOBAL__N__dc9423a0_4_k_cu_1c5fbf00_157096ignoreE,(_ZN40_INTERNAL_dc9423a0_4_k_cu_1c5fbf00_157094cute7productE - _ZN40_INTERNAL_dc9423a0_4_k_cu_1c5fbf00_157094cuda3std3__442_GLOBAL__N__dc9423a0_4_k_cu_1c5fbf00_157096ignoreE)
_ZN40_INTERNAL_dc9423a0_4_k_cu_1c5fbf00_157094cuda3std3__442_GLOBAL__N__dc9423a0_4_k_cu_1c5fbf00_157096ignoreE:
	.zero		1
	.type		_ZN40_INTERNAL_dc9423a0_4_k_cu_1c5fbf00_157094cute7productE,@object
	.size		_ZN40_INTERNAL_dc9423a0_4_k_cu_1c5fbf00_157094cute7productE,(_ZN40_INTERNAL_dc9423a0_4_k_cu_1c5fbf00_157094cuda3std3__45__cpo3endE - _ZN40_INTERNAL_dc9423a0_4_k_cu_1c5fbf00_157094cute7productE)
_ZN40_INTERNAL_dc9423a0_4_k_cu_1c5fbf00_157094cute7productE:
	.zero		1
	.type		_ZN40_INTERNAL_dc9423a0_4_k_cu_1c5fbf00_157094cuda3std3__45__cpo3endE,@object
	.size		_ZN40_INTERNAL_dc9423a0_4_k_cu_1c5fbf00_157094cuda3std3__45__cpo3endE,(_ZN40_INTERNAL_dc9423a0_4_k_cu_1c5fbf00_157094cuda3std3__419piecewise_constructE - _ZN40_INTERNAL_dc9423a0_4_k_cu_1c5fbf00_157094cuda3std3__45__cpo3endE)
_ZN40_INTERNAL_dc9423a0_4_k_cu_1c5fbf00_157094cuda3std3__45__cpo3endE:
	.zero		1
	.type		_ZN40_INTERNAL_dc9423a0_4_k_cu_1c5fbf00_157094cuda3std3__419piecewise_constructE,@object
	.size		_ZN40_INTERNAL_dc9423a0_4_k_cu_1c5fbf00_157094cuda3std3__419piecewise_constructE,(_ZN40_INTERNAL_dc9423a0_4_k_cu_1c5fbf00_157094cuda3std3__45__cpo4cendE - _ZN40_INTERNAL_dc9423a0_4_k_cu_1c5fbf00_157094cuda3std3__419piecewise_constructE)
_ZN40_INTERNAL_dc9423a0_4_k_cu_1c5fbf00_157094cuda3std3__419piecewise_constructE:
	.zero		1
	.type		_ZN40_INTERNAL_dc9423a0_4_k_cu_1c5fbf00_157094cuda3std3__45__cpo4cendE,@object
	.size		_ZN40_INTERNAL_dc9423a0_4_k_cu_1c5fbf00_157094cuda3std3__45__cpo4cendE,(_ZN40_INTERNAL_dc9423a0_4_k_cu_1c5fbf00_157094cuda3std6ranges3__45__cpo4swapE - _ZN40_INTERNAL_dc9423a0_4_k_cu_1c5fbf00_157094cuda3std3__45__cpo4cendE)
_ZN40_INTERNAL_dc9423a0_4_k_cu_1c5fbf00_157094cuda3std3__45__cpo4cendE:
	.zero		1
	.type		_ZN40_INTERNAL_dc9423a0_4_k_cu_1c5fbf00_157094cuda3std6ranges3__45__cpo4swapE,@object
	.size		_ZN40_INTERNAL_dc9423a0_4_k_cu_1c5fbf00_157094cuda3std6ranges3__45__cpo4swapE,(.L_10 - _ZN40_INTERNAL_dc9423a0_4_k_cu_1c5fbf00_157094cuda3std6ranges3__45__cpo4swapE)
_ZN40_INTERNAL_dc9423a0_4_k_cu_1c5fbf00_157094cuda3std6ranges3__45__cpo4swapE:
	.zero		1
.L_10:


//--------------------- .nv.constant0._ZN7cutlass13device_kernelINS_4gemm6kernel13GemmUniversalIN4cute5tupleIJiiiiEEENS1_10collective13CollectiveMmaINS1_35MainloopSm100TmaUmmaWarpSpecializedILi42ELi2ELi4ENS5_IJNS4_1CILi1EEESB_SB_EEEEENS5_IJNSA_ILi64EEENSA_ILi96EEENSA_ILi16EEEEEENS_10bfloat16_tENS5_IJlSB_lEEESI_SJ_NS4_8TiledMMAINS4_8MMA_AtomIJNS4_20SM100_MMA_F16BF16_SSISI_SI_fLi64ELi96ELNS4_4UMMA5MajorE0ELSO_0ELNSN_7ScaleInE0ELSP_0EEEEEENS4_6LayoutISC_NS5_IJNSA_ILi0EEEST_ST_EEEEENS5_IJNS4_10UnderscoreESW_SW_EEEEENS4_13SM90_TMA_LOADENS4_14ComposedLayoutINS4_7SwizzleILi1ELi4ELi3EEENS4_18smem_ptr_flag_bitsILi16EEENSS_INS5_IJNSA_ILi8EEESG_EEENS5_IJSG_SB_EEEEEEEvNS4_8identityESZ_S19_vS1A_EENS_8epilogue10collective18CollectiveEpilogueINS1C_23Sm100TmaWarpSpecializedILi3ELi2ELi16ELb1ELb0EEEJSH_NS5_IJNSS_ISE_SB_EENSS_INSA_ILi32EEESB_EEEEESI_SJ_SI_SJ_NS1C_6fusion15FusionCallbacksIS1G_NS1L_17LinearCombinationISI_fSI_fLNS_15FloatRoundStyleE2EEESH_S1K_JEEENS4_5SM1004TMEM4LOAD26SM100_TMEM_LOAD_16dp256b4xESZ_NS10_INS11_ILi2ELi4ELi3EEES14_NSS_INS5_IJS15_S1I_EEENS5_IJS1I_SB_EEEEEEENS4_17SM75_U32x4_LDSM_NENS4_14SM90_TMA_STOREES1Z_NS4_17SM90_U32x4_STSM_NENS4_39AutoVectorizingCopyWithAssumedAlignmentILi128EEEEEEvvEEEEvNT_6ParamsE --------------------------
	.section	.nv.constant0._ZN7cutlass13device_kernelINS_4gemm6kernel13GemmUniversalIN4cute5tupleIJiiiiEEENS1_10collective13CollectiveMmaINS1_35MainloopSm100TmaUmmaWarpSpecializedILi42ELi2ELi4ENS5_IJNS4_1CILi1EEESB_SB_EEEEENS5_IJNSA_ILi64EEENSA_ILi96EEENSA_ILi16EEEEEENS_10bfloat16_tENS5_IJlSB_lEEESI_SJ_NS4_8TiledMMAINS4_8MMA_AtomIJNS4_20SM100_MMA_F16BF16_SSISI_SI_fLi64ELi96ELNS4_4UMMA5MajorE0ELSO_0ELNSN_7ScaleInE0ELSP_0EEEEEENS4_6LayoutISC_NS5_IJNSA_ILi0EEEST_ST_EEEEENS5_IJNS4_10UnderscoreESW_SW_EEEEENS4_13SM90_TMA_LOADENS4_14ComposedLayoutINS4_7SwizzleILi1ELi4ELi3EEENS4_18smem_ptr_flag_bitsILi16EEENSS_INS5_IJNSA_ILi8EEESG_EEENS5_IJSG_SB_EEEEEEEvNS4_8identityESZ_S19_vS1A_EENS_8epilogue10collective18CollectiveEpilogueINS1C_23Sm100TmaWarpSpecializedILi3ELi2ELi16ELb1ELb0EEEJSH_NS5_IJNSS_ISE_SB_EENSS_INSA_ILi32EEESB_EEEEESI_SJ_SI_SJ_NS1C_6fusion15FusionCallbacksIS1G_NS1L_17LinearCombinationISI_fSI_fLNS_15FloatRoundStyleE2EEESH_S1K_JEEENS4_5SM1004TMEM4LOAD26SM100_TMEM_LOAD_16dp256b4xESZ_NS10_INS11_ILi2ELi4ELi3EEES14_NSS_INS5_IJS15_S1I_EEENS5_IJS1I_SB_EEEEEEENS4_17SM75_U32x4_LDSM_NENS4_14SM90_TMA_STOREES1Z_NS4_17SM90_U32x4_STSM_NENS4_39AutoVectorizingCopyWithAssumedAlignmentILi128EEEEEEvvEEEEvNT_6ParamsE,"a",@progbits
	.sectionflags	@""
	.align	4
.nv.constant0._ZN7cutlass13device_kernelINS_4gemm6kernel13GemmUniversalIN4cute5tupleIJiiiiEEENS1_10collective13CollectiveMmaINS1_35MainloopSm100TmaUmmaWarpSpecializedILi42ELi2ELi4ENS5_IJNS4_1CILi1EEESB_SB_EEEEENS5_IJNSA_ILi64EEENSA_ILi96EEENSA_ILi16EEEEEENS_10bfloat16_tENS5_IJlSB_lEEESI_SJ_NS4_8TiledMMAINS4_8MMA_AtomIJNS4_20SM100_MMA_F16BF16_SSISI_SI_fLi64ELi96ELNS4_4UMMA5MajorE0ELSO_0ELNSN_7ScaleInE0ELSP_0EEEEEENS4_6LayoutISC_NS5_IJNSA_ILi0EEEST_ST_EEEEENS5_IJNS4_10UnderscoreESW_SW_EEEEENS4_13SM90_TMA_LOADENS4_14ComposedLayoutINS4_7SwizzleILi1ELi4ELi3EEENS4_18smem_ptr_flag_bitsILi16EEENSS_INS5_IJNSA_ILi8EEESG_EEENS5_IJSG_SB_EEEEEEEvNS4_8identityESZ_S19_vS1A_EENS_8epilogue10collective18CollectiveEpilogueINS1C_23Sm100TmaWarpSpecializedILi3ELi2ELi16ELb1ELb0EEEJSH_NS5_IJNSS_ISE_SB_EENSS_INSA_ILi32EEESB_EEEEESI_SJ_SI_SJ_NS1C_6fusion15FusionCallbacksIS1G_NS1L_17LinearCombinationISI_fSI_fLNS_15FloatRoundStyleE2EEESH_S1K_JEEENS4_5SM1004TMEM4LOAD26SM100_TMEM_LOAD_16dp256b4xESZ_NS10_INS11_ILi2ELi4ELi3EEES14_NSS_INS5_IJS15_S1I_EEENS5_IJS1I_SB_EEEEEEENS4_17SM75_U32x4_LDSM_NENS4_14SM90_TMA_STOREES1Z_NS4_17SM90_U32x4_STSM_NENS4_39AutoVectorizingCopyWithAssumedAlignmentILi128EEEEEEvvEEEEvNT_6ParamsE:
	.zero		2944


//--------------------- SYMBOLS --------------------------

	.type		.nv.reservedSmem.offset0,@object
	.size		.nv.reservedSmem.offset0,0x4
	.type		.nv.reservedSmem.cap,@object
	.size		.nv.reservedSmem.cap,0x4
	.type		__assertfail,@function
